	.target	sm_90a

	.elftype	@"ET_EXEC"


//--------------------- .note.nv.tkinfo           --------------------------
	.section	.note.nv.tkinfo,"",@"SHT_NOTE"
	.sectionflags	@"SHF_NOTE_NV_TKINFO"
	.tkinfo
        /*0018*/ 	.word	0x00000002
        /*0030*/ 	.string	""
        /*0030*/ 	.string	"ptxas"
        /*0030*/ 	.string	"Cuda compilation tools, release 13.0, V13.0.88"
        /*0030*/ 	.string	"Build cuda_13.0.r13.0/compiler.36424714_0"
        /*0030*/ 	.string	"-arch sm_90a -m 64 "



//--------------------- .note.nv.cuinfo           --------------------------
	.section	.note.nv.cuinfo,"",@"SHT_NOTE"
	.sectionflags	@"SHF_NOTE_NV_CUINFO"
        /*0018*/ 	.short	0x0002
        /*001a*/ 	.short	0x005a
        /*001c*/ 	.short	0x0082
	.zero		2


//--------------------- .nv.info                  --------------------------
	.section	.nv.info,"",@"SHT_CUDA_INFO"
	.align	4


	//----- nvinfo : EIATTR_REGCOUNT
	.align		4
        /*0000*/ 	.byte	0x04, 0x2f
        /*0002*/ 	.short	(.L_16 - .L_15)
	.align		4
.L_15:
        /*0004*/ 	.word	index@(_ZN7cutlass13device_kernelINS_4fmha6kernel28FmhaKernelTmaWarpSpecializedINS1_10collective30FmhaMainloopTmaWarpSpecializedINS_6half_tEffN4cute5tupleIJNS7_1CILi128EEESA_SA_EEENS8_IJiNS9_ILi1EEENS8_IJiiEEEEEESE_SE_NS4_12CausalFusionEJNS2_6OptionILNS2_3TagE0ENS9_ILb1EEEEENSG_ILSH_2ESI_EEEEENS4_15FmhaFwdEpilogueIS6_fNS8_IJNS9_ILi64EEESA_SA_EEEEENS2_23PersistentTileSchedulerEJSJ_SK_EEEEEvNT_6ParamsE)
        /*0008*/ 	.word	0x000000a8


	//----- nvinfo : EIATTR_FRAME_SIZE
	.align		4
.L_16:
        /*000c*/ 	.byte	0x04, 0x11
        /*000e*/ 	.short	(.L_18 - .L_17)
	.align		4
.L_17:
        /*0010*/ 	.word	index@($__internal_0_$__cuda_sm20_rcp_rn_f32_slowpath)
        /*0014*/ 	.word	0x00000000


	//----- nvinfo : EIATTR_FRAME_SIZE
	.align		4
.L_18:
        /*0018*/ 	.byte	0x04, 0x11
        /*001a*/ 	.short	(.L_20 - .L_19)
	.align		4
.L_19:
        /*001c*/ 	.word	index@(_ZN7cutlass13device_kernelINS_4fmha6kernel28FmhaKernelTmaWarpSpecializedINS1_10collective30FmhaMainloopTmaWarpSpecializedINS_6half_tEffN4cute5tupleIJNS7_1CILi128EEESA_SA_EEENS8_IJiNS9_ILi1EEENS8_IJiiEEEEEESE_SE_NS4_12CausalFusionEJNS2_6OptionILNS2_3TagE0ENS9_ILb1EEEEENSG_ILSH_2ESI_EEEEENS4_15FmhaFwdEpilogueIS6_fNS8_IJNS9_ILi64EEESA_SA_EEEEENS2_23PersistentTileSchedulerEJSJ_SK_EEEEEvNT_6ParamsE)
        /*0020*/ 	.word	0x00000000


	//----- nvinfo : EIATTR_MIN_STACK_SIZE
	.align		4
.L_20:
        /*0024*/ 	.byte	0x04, 0x12
        /*0026*/ 	.short	(.L_22 - .L_21)
	.align		4
.L_21:
        /*0028*/ 	.word	index@(_ZN7cutlass13device_kernelINS_4fmha6kernel28FmhaKernelTmaWarpSpecializedINS1_10collective30FmhaMainloopTmaWarpSpecializedINS_6half_tEffN4cute5tupleIJNS7_1CILi128EEESA_SA_EEENS8_IJiNS9_ILi1EEENS8_IJiiEEEEEESE_SE_NS4_12CausalFusionEJNS2_6OptionILNS2_3TagE0ENS9_ILb1EEEEENSG_ILSH_2ESI_EEEEENS4_15FmhaFwdEpilogueIS6_fNS8_IJNS9_ILi64EEESA_SA_EEEEENS2_23PersistentTileSchedulerEJSJ_SK_EEEEEvNT_6ParamsE)
        /*002c*/ 	.word	0x00000000
.L_22:


//--------------------- .nv.compat                --------------------------
	.section	.nv.compat,"",@"SHT_CUDA_COMPAT_INFO"
	.align	4
        /*0000*/ 	.byte	0x02, 0x09, 0x01, 0x00, 0x02, 0x02, 0x04, 0x00, 0x02, 0x05, 0x05, 0x00, 0x03, 0x07, 0x01, 0x01
        /*0010*/ 	.byte	0x02, 0x03, 0x01, 0x00, 0x02, 0x06, 0x01, 0x00, 0x04, 0x0b, 0x08, 0x00, 0x00, 0x00, 0x00, 0x00
        /*0020*/ 	.byte	0x00, 0x00, 0x00, 0x00


//--------------------- .nv.info._ZN7cutlass13device_kernelINS_4fmha6kernel28FmhaKernelTmaWarpSpecializedINS1_10collective30FmhaMainloopTmaWarpSpecializedINS_6half_tEffN4cute5tupleIJNS7_1CILi128EEESA_SA_EEENS8_IJiNS9_ILi1EEENS8_IJiiEEEEEESE_SE_NS4_12CausalFusionEJNS2_6OptionILNS2_3TagE0ENS9_ILb1EEEEENSG_ILSH_2ESI_EEEEENS4_15FmhaFwdEpilogueIS6_fNS8_IJNS9_ILi64EEESA_SA_EEEEENS2_23PersistentTileSchedulerEJSJ_SK_EEEEEvNT_6ParamsE --------------------------
	.section	.nv.info._ZN7cutlass13device_kernelINS_4fmha6kernel28FmhaKernelTmaWarpSpecializedINS1_10collective30FmhaMainloopTmaWarpSpecializedINS_6half_tEffN4cute5tupleIJNS7_1CILi128EEESA_SA_EEENS8_IJiNS9_ILi1EEENS8_IJiiEEEEEESE_SE_NS4_12CausalFusionEJNS2_6OptionILNS2_3TagE0ENS9_ILb1EEEEENSG_ILSH_2ESI_EEEEENS4_15FmhaFwdEpilogueIS6_fNS8_IJNS9_ILi64EEESA_SA_EEEEENS2_23PersistentTileSchedulerEJSJ_SK_EEEEEvNT_6ParamsE,"",@"SHT_CUDA_INFO"
	.sectionflags	@""
	.align	4


	//----- nvinfo : EIATTR_CUDA_API_VERSION
	.align		4
        /*0000*/ 	.byte	0x04, 0x37
        /*0002*/ 	.short	(.L_24 - .L_23)
.L_23:
        /*0004*/ 	.word	0x00000082


	//----- nvinfo : EIATTR_KPARAM_INFO
	.align		4
.L_24:
        /*0008*/ 	.byte	0x04, 0x17
        /*000a*/ 	.short	(.L_26 - .L_25)
.L_25:
        /*000c*/ 	.word	0x00000000
        /*0010*/ 	.short	0x0000
        /*0012*/ 	.short	0x0070
        /*0014*/ 	.byte	0x00, 0xf0, 0x01, 0x20


	//----- nvinfo : EIATTR_SPARSE_MMA_MASK
	.align		4
.L_26:
        /*0018*/ 	.byte	0x03, 0x50
        /*001a*/ 	.short	0x0000


	//----- nvinfo : EIATTR_MAXREG_COUNT
	.align		4
        /*001c*/ 	.byte	0x03, 0x1b
        /*001e*/ 	.short	0x00a8


	//----- nvinfo : EIATTR_NUM_BARRIERS
	.align		4
        /*0020*/ 	.byte	0x02, 0x4c
        /*0022*/ 	.byte	0x02
	.zero		1


	//----- nvinfo : EIATTR_EXTERNS
	.align		4
        /*0024*/ 	.byte	0x04, 0x0f
        /*0026*/ 	.short	(.L_28 - .L_27)


	//   ....[0]....
	.align		4
.L_27:
        /*0028*/ 	.word	index@(__assertfail)


	//----- nvinfo : EIATTR_MERCURY_ISA_VERSION
	.align		4
.L_28:
        /*002c*/ 	.byte	0x03, 0x5f
        /*002e*/ 	.short	0x0101


	//----- nvinfo : EIATTR_INT_WARP_WIDE_INSTR_OFFSETS
	.align		4
        /*0030*/ 	.byte	0x04, 0x31
        /*0032*/ 	.short	(.L_30 - .L_29)


	//   ....[0]....
.L_29:
        /*0034*/ 	.word	0x00000760


	//   ....[1]....
        /*0038*/ 	.word	0x00000770


	//   ....[2]....
        /*003c*/ 	.word	0x00000780


	//   ....[3]....
        /*0040*/ 	.word	0x00000790


	//   ....[4]....
        /*0044*/ 	.word	0x00000800


	//   ....[5]....
        /*0048*/ 	.word	0x000009e0


	//   ....[6]....
        /*004c*/ 	.word	0x00000a90


	//----- nvinfo : EIATTR_COOP_GROUP_MASK_REGIDS
	.align		4
.L_30:
        /*0050*/ 	.byte	0x04, 0x29
        /*0052*/ 	.short	(.L_32 - .L_31)


	//   ....[0]....
.L_31:
        /*0054*/ 	.word	0xffffffff


	//   ....[1]....
        /*0058*/ 	.word	0xffffffff


	//   ....[2]....
        /*005c*/ 	.word	0xffffffff


	//   ....[3]....
        /*0060*/ 	.word	0xffffffff


	//   ....[4]....
        /*0064*/ 	.word	0xffffffff


	//   ....[5]....
        /*0068*/ 	.word	0xffffffff


	//   ....[6]....
        /*006c*/ 	.word	0xffffffff


	//   ....[7]....
        /*0070*/ 	.word	0xffffffff


	//   ....[8]....
        /*0074*/ 	.word	0xffffffff


	//   ....[9]....
        /*0078*/ 	.word	0xffffffff


	//   ....[10]....
        /*007c*/ 	.word	0xffffffff


	//   ....[11]....
        /*0080*/ 	.word	0xffffffff


	//   ....[12]....
        /*0084*/ 	.word	0xffffffff


	//   ....[13]....
        /*0088*/ 	.word	0xffffffff


	//   ....[14]....
        /*008c*/ 	.word	0xffffffff


	//   ....[15]....
        /*0090*/ 	.word	0xffffffff


	//   ....[16]....
        /*0094*/ 	.word	0xffffffff


	//   ....[17]....
        /*0098*/ 	.word	0xffffffff


	//   ....[18]....
        /*009c*/ 	.word	0xffffffff


	//   ....[19]....
        /*00a0*/ 	.word	0xffffffff


	//   ....[20]....
        /*00a4*/ 	.word	0xffffffff


	//   ....[21]....
        /*00a8*/ 	.word	0xffffffff


	//----- nvinfo : EIATTR_COOP_GROUP_INSTR_OFFSETS
	.align		4
.L_32:
        /*00ac*/ 	.byte	0x04, 0x28
        /*00ae*/ 	.short	(.L_34 - .L_33)


	//   ....[0]....
.L_33:
        /*00b0*/ 	.word	0x00000070


	//   ....[1]....
        /*00b4*/ 	.word	0x000000a0


	//   ....[2]....
        /*00b8*/ 	.word	0x000001d0


	//   ....[3]....
        /*00bc*/ 	.word	0x000003e0


	//   ....[4]....
        /*00c0*/ 	.word	0x000005a0


	//   ....[5]....
        /*00c4*/ 	.word	0x00000700


	//   ....[6]....
        /*00c8*/ 	.word	0x000022a0


	//   ....[7]....
        /*00cc*/ 	.word	0x000022e0


	//   ....[8]....
        /*00d0*/ 	.word	0x00002b70


	//   ....[9]....
        /*00d4*/ 	.word	0x00002c90


	//   ....[10]....
        /*00d8*/ 	.word	0x00004a00


	//   ....[11]....
        /*00dc*/ 	.word	0x00004a30


	//   ....[12]....
        /*00e0*/ 	.word	0x00005370


	//   ....[13]....
        /*00e4*/ 	.word	0x000054a0


	//   ....[14]....
        /*00e8*/ 	.word	0x00007c50


	//   ....[15]....
        /*00ec*/ 	.word	0x00007d50


	//   ....[16]....
        /*00f0*/ 	.word	0x00008920


	//   ....[17]....
        /*00f4*/ 	.word	0x00008a50


	//   ....[18]....
        /*00f8*/ 	.word	0x0000a830


	//   ....[19]....
        /*00fc*/ 	.word	0x0000a870


	//   ....[20]....
        /*0100*/ 	.word	0x0000a8c0


	//   ....[21]....
        /*0104*/ 	.word	0x0000a8d0


	//----- nvinfo : EIATTR_REG_RECONFIG
	.align		4
.L_34:
        /*0108*/ 	.byte	0x01, 0x54
	.zero		2


	//----- nvinfo : EIATTR_SYSCALL_OFFSETS
	.align		4
        /*010c*/ 	.byte	0x04, 0x46
        /*010e*/ 	.short	(.L_36 - .L_35)


	//   ....[0]....
.L_35:
        /*0110*/ 	.word	0x0000b500


	//   ....[1]....
        /*0114*/ 	.word	0x0000b660


	//----- nvinfo : EIATTR_MBARRIER_INSTR_OFFSETS
	.align		4
.L_36:
        /*0118*/ 	.byte	0x04, 0x39
        /*011a*/ 	.short	(.L_38 - .L_37)


	//   ....[0]....
.L_37:
        /*011c*/ 	.word	0x00000390
        /*0120*/ 	.word	0x000000ff
        /*0124*/ 	.word	0x00034450
        /*0128*/ 	.short	0x0100
        /*012a*/ 	.byte	0x08
	.zero		1


	//   ....[1]....
        /*012c*/ 	.word	0x000003a0
        /*0130*/ 	.word	0x000000ff
        /*0134*/ 	.word	0x00034460
        /*0138*/ 	.short	0x0100
        /*013a*/ 	.byte	0x08
	.zero		1


	//   ....[2]....
        /*013c*/ 	.word	0x000003b0
        /*0140*/ 	.word	0x000000ff
        /*0144*/ 	.word	0x00034458
        /*0148*/ 	.short	0x0100
        /*014a*/ 	.byte	0x08
	.zero		1


	//   ....[3]....
        /*014c*/ 	.word	0x000003c0
        /*0150*/ 	.word	0x000000ff
        /*0154*/ 	.word	0x00034468
        /*0158*/ 	.short	0x0100
        /*015a*/ 	.byte	0x08
	.zero		1


	//   ....[4]....
        /*015c*/ 	.word	0x000004f0
        /*0160*/ 	.word	0x000000ff
        /*0164*/ 	.word	0x00034400
        /*0168*/ 	.short	0x0100
        /*016a*/ 	.byte	0x08
	.zero		1


	//   ....[5]....
        /*016c*/ 	.word	0x00000500
        /*0170*/ 	.word	0x000000ff
        /*0174*/ 	.word	0x00034428
        /*0178*/ 	.short	0x0100
        /*017a*/ 	.byte	0x08
	.zero		1


	//   ....[6]....
        /*017c*/ 	.word	0x00000510
        /*0180*/ 	.word	0x000000ff
        /*0184*/ 	.word	0x00034408
        /*0188*/ 	.short	0x0100
        /*018a*/ 	.byte	0x08
	.zero		1


	//   ....[7]....
        /*018c*/ 	.word	0x00000520
        /*0190*/ 	.word	0x000000ff
        /*0194*/ 	.word	0x00034430
        /*0198*/ 	.short	0x0100
        /*019a*/ 	.byte	0x08
	.zero		1


	//   ....[8]....
        /*019c*/ 	.word	0x00000530
        /*01a0*/ 	.word	0x000000ff
        /*01a4*/ 	.word	0x00034410
        /*01a8*/ 	.short	0x0100
        /*01aa*/ 	.byte	0x08
	.zero		1


	//   ....[9]....
        /*01ac*/ 	.word	0x00000540
        /*01b0*/ 	.word	0x000000ff
        /*01b4*/ 	.word	0x00034438
        /*01b8*/ 	.short	0x0100
        /*01ba*/ 	.byte	0x08
	.zero		1


	//   ....[10]....
        /*01bc*/ 	.word	0x00000550
        /*01c0*/ 	.word	0x000000ff
        /*01c4*/ 	.word	0x00034418
        /*01c8*/ 	.short	0x0100
        /*01ca*/ 	.byte	0x08
	.zero		1


	//   ....[11]....
        /*01cc*/ 	.word	0x00000560
        /*01d0*/ 	.word	0x000000ff
        /*01d4*/ 	.word	0x00034440
        /*01d8*/ 	.short	0x0100
        /*01da*/ 	.byte	0x08
	.zero		1


	//   ....[12]....
        /*01dc*/ 	.word	0x00000570
        /*01e0*/ 	.word	0x000000ff
        /*01e4*/ 	.word	0x00034420
        /*01e8*/ 	.short	0x0100
        /*01ea*/ 	.byte	0x08
	.zero		1


	//   ....[13]....
        /*01ec*/ 	.word	0x00000580
        /*01f0*/ 	.word	0x000000ff
        /*01f4*/ 	.word	0x00034448
        /*01f8*/ 	.short	0x0100
        /*01fa*/ 	.byte	0x08
	.zero		1


	//   ....[14]....
        /*01fc*/ 	.word	0x000006b0
        /*0200*/ 	.word	0x000000ff
        /*0204*/ 	.word	0x00034470
        /*0208*/ 	.short	0x0100
        /*020a*/ 	.byte	0x08
	.zero		1


	//   ....[15]....
        /*020c*/ 	.word	0x000006c0
        /*0210*/ 	.word	0x000000ff
        /*0214*/ 	.word	0x00034480
        /*0218*/ 	.short	0x0100
        /*021a*/ 	.byte	0x08
	.zero		1


	//   ....[16]....
        /*021c*/ 	.word	0x000006d0
        /*0220*/ 	.word	0x000000ff
        /*0224*/ 	.word	0x00034478
        /*0228*/ 	.short	0x0100
        /*022a*/ 	.byte	0x08
	.zero		1


	//   ....[17]....
        /*022c*/ 	.word	0x000006e0
        /*0230*/ 	.word	0x000000ff
        /*0234*/ 	.word	0x00034488
        /*0238*/ 	.short	0x0100
        /*023a*/ 	.byte	0x08
	.zero		1


	//   ....[18]....
        /*023c*/ 	.word	0x00000820
        /*0240*/ 	.word	0x000000ff
        /*0244*/ 	.word	0x00034490
        /*0248*/ 	.short	0x0100
        /*024a*/ 	.byte	0x06
	.zero		1


	//   ....[19]....
        /*024c*/ 	.word	0x00000830
        /*0250*/ 	.word	0x000000ff
        /*0254*/ 	.word	0x00034498
        /*0258*/ 	.short	0x0100
        /*025a*/ 	.byte	0x06
	.zero		1


	//   ....[20]....
        /*025c*/ 	.word	0x00000840
        /*0260*/ 	.word	0x000000ff
        /*0264*/ 	.word	0x000344a0
        /*0268*/ 	.short	0x0100
        /*026a*/ 	.byte	0x06
	.zero		1


	//   ....[21]....
        /*026c*/ 	.word	0x00000850
        /*0270*/ 	.word	0x000000ff
        /*0274*/ 	.word	0x000344a8
        /*0278*/ 	.short	0x0100
        /*027a*/ 	.byte	0x06
	.zero		1


	//   ....[22]....
        /*027c*/ 	.word	0x00000950
        /*0280*/ 	.word	0x000000ff
        /*0284*/ 	.word	0x000344c0
        /*0288*/ 	.short	0x0100
        /*028a*/ 	.byte	0x08
	.zero		1


	//   ....[23]....
        /*028c*/ 	.word	0x00000960
        /*0290*/ 	.word	0x000000ff
        /*0294*/ 	.word	0x000344e0
        /*0298*/ 	.short	0x0100
        /*029a*/ 	.byte	0x08
	.zero		1


	//   ....[24]....
        /*029c*/ 	.word	0x00000970
        /*02a0*/ 	.word	0x000000ff
        /*02a4*/ 	.word	0x000344c8
        /*02a8*/ 	.short	0x0100
        /*02aa*/ 	.byte	0x08
	.zero		1


	//   ....[25]....
        /*02ac*/ 	.word	0x00000980
        /*02b0*/ 	.word	0x000000ff
        /*02b4*/ 	.word	0x000344e8
        /*02b8*/ 	.short	0x0100
        /*02ba*/ 	.byte	0x08
	.zero		1


	//   ....[26]....
        /*02bc*/ 	.word	0x00000990
        /*02c0*/ 	.word	0x000000ff
        /*02c4*/ 	.word	0x000344d0
        /*02c8*/ 	.short	0x0100
        /*02ca*/ 	.byte	0x08
	.zero		1


	//   ....[27]....
        /*02cc*/ 	.word	0x000009a0
        /*02d0*/ 	.word	0x000000ff
        /*02d4*/ 	.word	0x000344f0
        /*02d8*/ 	.short	0x0100
        /*02da*/ 	.byte	0x08
	.zero		1


	//   ....[28]....
        /*02dc*/ 	.word	0x000009b0
        /*02e0*/ 	.word	0x000000ff
        /*02e4*/ 	.word	0x000344d8
        /*02e8*/ 	.short	0x0100
        /*02ea*/ 	.byte	0x08
	.zero		1


	//   ....[29]....
        /*02ec*/ 	.word	0x000009c0
        /*02f0*/ 	.word	0x000000ff
        /*02f4*/ 	.word	0x000344f8
        /*02f8*/ 	.short	0x0100
        /*02fa*/ 	.byte	0x08
	.zero		1


	//   ....[30]....
        /*02fc*/ 	.word	0x00000ac0
        /*0300*/ 	.word	0x000000ff
        /*0304*/ 	.word	0x000344b0
        /*0308*/ 	.short	0x0100
        /*030a*/ 	.byte	0x06
	.zero		1


	//   ....[31]....
        /*030c*/ 	.word	0x00001370
        /*0310*/ 	.word	0x000000ff
        /*0314*/ 	.word	0x00034450
        /*0318*/ 	.short	0x010a
        /*031a*/ 	.byte	0x04
	.zero		1


	//   ....[32]....
        /*031c*/ 	.word	0x00001420
        /*0320*/ 	.word	0x000000ff
        /*0324*/ 	.word	0x00034400
        /*0328*/ 	.short	0x010a
        /*032a*/ 	.byte	0x33
	.zero		1


	//   ....[33]....
        /*032c*/ 	.word	0x00001440
        /*0330*/ 	.word	0x000000ff
        /*0334*/ 	.word	0xfffffff8
        /*0338*/ 	.short	0x010a
        /*033a*/ 	.byte	0x30
	.zero		1


	//   ....[34]....
        /*033c*/ 	.word	0x00003e10
        /*0340*/ 	.word	0x00000000
        /*0344*/ 	.word	0x00000000
        /*0348*/ 	.short	0x0101
        /*034a*/ 	.byte	0x32
	.zero		1


	//   ....[35]....
        /*034c*/ 	.word	0x00004050
        /*0350*/ 	.word	0x000000ff
        /*0354*/ 	.word	0x00034400
        /*0358*/ 	.short	0x010a
        /*035a*/ 	.byte	0x06
	.zero		1


	//   ....[36]....
        /*035c*/ 	.word	0x00004370
        /*0360*/ 	.word	0x000000ff
        /*0364*/ 	.word	0x00000000
        /*0368*/ 	.short	0x0101
        /*036a*/ 	.byte	0x33
	.zero		1


	//   ....[37]....
        /*036c*/ 	.word	0x000044a0
        /*0370*/ 	.word	0x000000ff
        /*0374*/ 	.word	0x00034400
        /*0378*/ 	.short	0x010a
        /*037a*/ 	.byte	0x06
	.zero		1


	//   ....[38]....
        /*037c*/ 	.word	0x000065e0
        /*0380*/ 	.word	0x000000ff
        /*0384*/ 	.word	0x00034400
        /*0388*/ 	.short	0x010a
        /*038a*/ 	.byte	0x06
	.zero		1


	//   ....[39]....
        /*038c*/ 	.word	0x00006ba0
        /*0390*/ 	.word	0x000000ff
        /*0394*/ 	.word	0x00034400
        /*0398*/ 	.short	0x010a
        /*039a*/ 	.byte	0x06
	.zero		1


	//   ....[40]....
        /*039c*/ 	.word	0x00006eb0
        /*03a0*/ 	.word	0x000000ff
        /*03a4*/ 	.word	0x00000000
        /*03a8*/ 	.short	0x0101
        /*03aa*/ 	.byte	0x06
	.zero		1


	//   ....[41]....
        /*03ac*/ 	.word	0x00006f60
        /*03b0*/ 	.word	0x000000ff
        /*03b4*/ 	.word	0x00000000
        /*03b8*/ 	.short	0x0101
        /*03ba*/ 	.byte	0x06
	.zero		1


	//   ....[42]....
        /*03bc*/ 	.word	0x00007100
        /*03c0*/ 	.word	0x000000ff
        /*03c4*/ 	.word	0x00034400
        /*03c8*/ 	.short	0x010a
        /*03ca*/ 	.byte	0x06
	.zero		1


	//   ....[43]....
        /*03cc*/ 	.word	0x00009c20
        /*03d0*/ 	.word	0x000000ff
        /*03d4*/ 	.word	0x00034400
        /*03d8*/ 	.short	0x010a
        /*03da*/ 	.byte	0x06
	.zero		1


	//   ....[44]....
        /*03dc*/ 	.word	0x0000a210
        /*03e0*/ 	.word	0x000000ff
        /*03e4*/ 	.word	0x00034400
        /*03e8*/ 	.short	0x010a
        /*03ea*/ 	.byte	0x06
	.zero		1


	//   ....[45]....
        /*03ec*/ 	.word	0x0000a520
        /*03f0*/ 	.word	0x000000ff
        /*03f4*/ 	.word	0x00000000
        /*03f8*/ 	.short	0x0101
        /*03fa*/ 	.byte	0x06
	.zero		1


	//   ....[46]....
        /*03fc*/ 	.word	0x0000a5d0
        /*0400*/ 	.word	0x000000ff
        /*0404*/ 	.word	0x00000000
        /*0408*/ 	.short	0x0101
        /*040a*/ 	.byte	0x06
	.zero		1


	//   ....[47]....
        /*040c*/ 	.word	0x0000a780
        /*0410*/ 	.word	0x000000ff
        /*0414*/ 	.word	0x00000000
        /*0418*/ 	.short	0x0101
        /*041a*/ 	.byte	0x04
	.zero		1


	//   ....[48]....
        /*041c*/ 	.word	0x0000a800
        /*0420*/ 	.word	0x000000ff
        /*0424*/ 	.word	0x00000000
        /*0428*/ 	.short	0x0101
        /*042a*/ 	.byte	0x32
	.zero		1


	//   ....[49]....
        /*042c*/ 	.word	0x0000ae80
        /*0430*/ 	.word	0x000000ff
        /*0434*/ 	.word	0x00000008
        /*0438*/ 	.short	0x010a
        /*043a*/ 	.byte	0x30
	.zero		1


	//   ....[50]....
        /*043c*/ 	.word	0x0000c560
        /*0440*/ 	.word	0x00000000
        /*0444*/ 	.word	0x00034490
        /*0448*/ 	.short	0x0101
        /*044a*/ 	.byte	0x29
	.zero		1


	//   ....[51]....
        /*044c*/ 	.word	0x0000c920
        /*0450*/ 	.word	0x00000007
        /*0454*/ 	.word	0x00034460
        /*0458*/ 	.short	0x010a
        /*045a*/ 	.byte	0x3f
	.zero		1


	//   ....[52]....
        /*045c*/ 	.word	0x0000cbf0
        /*0460*/ 	.word	0x00000007
        /*0464*/ 	.word	0x000344b0
        /*0468*/ 	.short	0x0101
        /*046a*/ 	.byte	0x3f
	.zero		1


	//   ....[53]....
        /*046c*/ 	.word	0x0000cc00
        /*0470*/ 	.word	0x00000007
        /*0474*/ 	.word	0x000344b0
        /*0478*/ 	.short	0x010a
        /*047a*/ 	.byte	0x3f
	.zero		1


	//   ....[54]....
        /*047c*/ 	.word	0x0000cca0
        /*0480*/ 	.word	0x00000004
        /*0484*/ 	.word	0x00034460
        /*0488*/ 	.short	0x010a
        /*048a*/ 	.byte	0x3f
	.zero		1


	//   ....[55]....
        /*048c*/ 	.word	0x0000d310
        /*0490*/ 	.word	0x00000008
        /*0494*/ 	.word	0x00034428
        /*0498*/ 	.short	0x010a
        /*049a*/ 	.byte	0x3f
	.zero		1


	//   ....[56]....
        /*049c*/ 	.word	0x0000d5e0
        /*04a0*/ 	.word	0x00000005
        /*04a4*/ 	.word	0x000344b0
        /*04a8*/ 	.short	0x0101
        /*04aa*/ 	.byte	0x3f
	.zero		1


	//   ....[57]....
        /*04ac*/ 	.word	0x0000d5f0
        /*04b0*/ 	.word	0x00000005
        /*04b4*/ 	.word	0x000344b0
        /*04b8*/ 	.short	0x010a
        /*04ba*/ 	.byte	0x3f
	.zero		1


	//   ....[58]....
        /*04bc*/ 	.word	0x0000d6a0
        /*04c0*/ 	.word	0x00000007
        /*04c4*/ 	.word	0x00034428
        /*04c8*/ 	.short	0x010a
        /*04ca*/ 	.byte	0x3f
	.zero		1


	//   ....[59]....
        /*04cc*/ 	.word	0x0000d9c0
        /*04d0*/ 	.word	0x00000007
        /*04d4*/ 	.word	0x00034428
        /*04d8*/ 	.short	0x010a
        /*04da*/ 	.byte	0x3f
	.zero		1


	//   ....[60]....
        /*04dc*/ 	.word	0x0000dca0
        /*04e0*/ 	.word	0x00000007
        /*04e4*/ 	.word	0x00034428
        /*04e8*/ 	.short	0x010a
        /*04ea*/ 	.byte	0x3f
	.zero		1


	//   ....[61]....
        /*04ec*/ 	.word	0x0000dfd0
        /*04f0*/ 	.word	0x00000003
        /*04f4*/ 	.word	0x00034450
        /*04f8*/ 	.short	0x010a
        /*04fa*/ 	.byte	0x3f
	.zero		1


	//   ....[62]....
        /*04fc*/ 	.word	0x0000e030
        /*0500*/ 	.word	0x00000005
        /*0504*/ 	.word	0x00034400
        /*0508*/ 	.short	0x010a
        /*050a*/ 	.byte	0x3f
	.zero		1


	//   ....[63]....
        /*050c*/ 	.word	0x0000e090
        /*0510*/ 	.word	0x00000000
        /*0514*/ 	.word	0xfffffff8
        /*0518*/ 	.short	0x010a
        /*051a*/ 	.byte	0x3f
	.zero		1


	//   ....[64]....
        /*051c*/ 	.word	0x0000e0f0
        /*0520*/ 	.word	0x00000009
        /*0524*/ 	.word	0x00034400
        /*0528*/ 	.short	0x010a
        /*052a*/ 	.byte	0x3f
	.zero		1


	//   ....[65]....
        /*052c*/ 	.word	0x0000e150
        /*0530*/ 	.word	0x00000006
        /*0534*/ 	.word	0x00034400
        /*0538*/ 	.short	0x010a
        /*053a*/ 	.byte	0x3f
	.zero		1


	//   ....[66]....
        /*053c*/ 	.word	0x0000e1b0
        /*0540*/ 	.word	0x00000008
        /*0544*/ 	.word	0x00034400
        /*0548*/ 	.short	0x010a
        /*054a*/ 	.byte	0x3f
	.zero		1


	//   ....[67]....
        /*054c*/ 	.word	0x0000e210
        /*0550*/ 	.word	0x00000006
        /*0554*/ 	.word	0x00034400
        /*0558*/ 	.short	0x010a
        /*055a*/ 	.byte	0x3f
	.zero		1


	//   ....[68]....
        /*055c*/ 	.word	0x0000e270
        /*0560*/ 	.word	0x00000008
        /*0564*/ 	.word	0x00034400
        /*0568*/ 	.short	0x010a
        /*056a*/ 	.byte	0x3f
	.zero		1


	//   ....[69]....
        /*056c*/ 	.word	0x0000e2d0
        /*0570*/ 	.word	0x00000003
        /*0574*/ 	.word	0x00000008
        /*0578*/ 	.short	0x010a
        /*057a*/ 	.byte	0x3f
	.zero		1


	//   ....[70]....
        /*057c*/ 	.word	0x0000e3a0
        /*0580*/ 	.word	0x00000007
        /*0584*/ 	.word	0x00034460
        /*0588*/ 	.short	0x010a
        /*058a*/ 	.byte	0x3f
	.zero		1


	//   ....[71]....
        /*058c*/ 	.word	0x0000e3f0
        /*0590*/ 	.word	0x00000007
        /*0594*/ 	.word	0x000344b0
        /*0598*/ 	.short	0x010a
        /*059a*/ 	.byte	0x3f
	.zero		1


	//   ....[72]....
        /*059c*/ 	.word	0x0000e440
        /*05a0*/ 	.word	0x00000004
        /*05a4*/ 	.word	0x00034460
        /*05a8*/ 	.short	0x010a
        /*05aa*/ 	.byte	0x3f
	.zero		1


	//   ....[73]....
        /*05ac*/ 	.word	0x0000e510
        /*05b0*/ 	.word	0x00000008
        /*05b4*/ 	.word	0x00034428
        /*05b8*/ 	.short	0x010a
        /*05ba*/ 	.byte	0x3f
	.zero		1


	//   ....[74]....
        /*05bc*/ 	.word	0x0000e560
        /*05c0*/ 	.word	0x00000005
        /*05c4*/ 	.word	0x000344b0
        /*05c8*/ 	.short	0x010a
        /*05ca*/ 	.byte	0x3f
	.zero		1


	//   ....[75]....
        /*05cc*/ 	.word	0x0000e5b0
        /*05d0*/ 	.word	0x00000007
        /*05d4*/ 	.word	0x00034428
        /*05d8*/ 	.short	0x010a
        /*05da*/ 	.byte	0x3f
	.zero		1


	//   ....[76]....
        /*05dc*/ 	.word	0x0000e600
        /*05e0*/ 	.word	0x00000007
        /*05e4*/ 	.word	0x00034428
        /*05e8*/ 	.short	0x010a
        /*05ea*/ 	.byte	0x3f
	.zero		1


	//   ....[77]....
        /*05ec*/ 	.word	0x0000e650
        /*05f0*/ 	.word	0x00000007
        /*05f4*/ 	.word	0x00034428
        /*05f8*/ 	.short	0x010a
        /*05fa*/ 	.byte	0x3f
	.zero		1


	//----- nvinfo : EIATTR_NUM_MBARRIERS
	.align		4
.L_38:
        /*05fc*/ 	.byte	0x03, 0x38
        /*05fe*/ 	.short	0x001f


	//----- nvinfo : EIATTR_EXIT_INSTR_OFFSETS
	.align		4
        /*0600*/ 	.byte	0x04, 0x1c
        /*0602*/ 	.short	(.L_40 - .L_39)


	//   ....[0]....
.L_39:
        /*0604*/ 	.word	0x00000b20


	//   ....[1]....
        /*0608*/ 	.word	0x00000b90


	//   ....[2]....
        /*060c*/ 	.word	0x0000c590


	//   ....[3]....
        /*0610*/ 	.word	0x0000c5f0


	//   ....[4]....
        /*0614*/ 	.word	0x0000c620


	//   ....[5]....
        /*0618*/ 	.word	0x0000cf60


	//   ....[6]....
        /*061c*/ 	.word	0x0000cf90


	//   ....[7]....
        /*0620*/ 	.word	0x0000dfb0


	//----- nvinfo : EIATTR_MAX_THREADS
	.align		4
.L_40:
        /*0624*/ 	.byte	0x04, 0x05
        /*0626*/ 	.short	(.L_42 - .L_41)
.L_41:
        /*0628*/ 	.word	0x00000180
        /*062c*/ 	.word	0x00000001
        /*0630*/ 	.word	0x00000001


	//----- nvinfo : EIATTR_CRS_STACK_SIZE
	.align		4
.L_42:
        /*0634*/ 	.byte	0x04, 0x1e
        /*0636*/ 	.short	(.L_44 - .L_43)
.L_43:
        /*0638*/ 	.word	0x00000000


	//----- nvinfo : EIATTR_CBANK_PARAM_SIZE
	.align		4
.L_44:
        /*063c*/ 	.byte	0x03, 0x19
        /*063e*/ 	.short	0x0870


	//----- nvinfo : EIATTR_PARAM_CBANK
	.align		4
        /*0640*/ 	.byte	0x04, 0x0a
        /*0642*/ 	.short	(.L_46 - .L_45)
	.align		4
.L_45:
        /*0644*/ 	.word	index@(.nv.constant0._ZN7cutlass13device_kernelINS_4fmha6kernel28FmhaKernelTmaWarpSpecializedINS1_10collective30FmhaMainloopTmaWarpSpecializedINS_6half_tEffN4cute5tupleIJNS7_1CILi128EEESA_SA_EEENS8_IJiNS9_ILi1EEENS8_IJiiEEEEEESE_SE_NS4_12CausalFusionEJNS2_6OptionILNS2_3TagE0ENS9_ILb1EEEEENSG_ILSH_2ESI_EEEEENS4_15FmhaFwdEpilogueIS6_fNS8_IJNS9_ILi64EEESA_SA_EEEEENS2_23PersistentTileSchedulerEJSJ_SK_EEEEEvNT_6ParamsE)
        /*0648*/ 	.short	0x0210
        /*064a*/ 	.short	0x0870


	//----- nvinfo : EIATTR_SW_WAR
	.align		4
.L_46:
        /*064c*/ 	.byte	0x04, 0x36
        /*064e*/ 	.short	(.L_48 - .L_47)
.L_47:
        /*0650*/ 	.word	0x00000008
.L_48:


//--------------------- .nv.callgraph             --------------------------
	.section	.nv.callgraph,"",@"SHT_CUDA_CALLGRAPH"
	.align	4
	.sectionentsize	8
	.align		4
        /*0000*/ 	.word	0x00000000
	.align		4
        /*0004*/ 	.word	0xffffffff
	.align		4
        /*0008*/ 	.word	index@(_ZN7cutlass13device_kernelINS_4fmha6kernel28FmhaKernelTmaWarpSpecializedINS1_10collective30FmhaMainloopTmaWarpSpecializedINS_6half_tEffN4cute5tupleIJNS7_1CILi128EEESA_SA_EEENS8_IJiNS9_ILi1EEENS8_IJiiEEEEEESE_SE_NS4_12CausalFusionEJNS2_6OptionILNS2_3TagE0ENS9_ILb1EEEEENSG_ILSH_2ESI_EEEEENS4_15FmhaFwdEpilogueIS6_fNS8_IJNS9_ILi64EEESA_SA_EEEEENS2_23PersistentTileSchedulerEJSJ_SK_EEEEEvNT_6ParamsE)
	.align		4
        /*000c*/ 	.word	index@(__assertfail)
	.align		4
        /*0010*/ 	.word	0x00000000
	.align		4
        /*0014*/ 	.word	0xfffffffe
	.align		4
        /*0018*/ 	.word	0x00000000
	.align		4
        /*001c*/ 	.word	0xfffffffd
	.align		4
        /*0020*/ 	.word	0x00000000
	.align		4
        /*0024*/ 	.word	0xfffffffc


//--------------------- .nv.constant4             --------------------------
	.section	.nv.constant4,"a",@progbits
	.align	8
	.align		8
.nv.constant4:
        /*0000*/ 	.dword	__assertfail
	.align		8
        /*0008*/ 	.dword	__unnamed_1
	.align		8
        /*0010*/ 	.dword	__unnamed_2
	.align		8
        /*0018*/ 	.dword	_ZN39_INTERNAL_53f77dd1_4_k_cu_c222c394_29204cuda3std3__45__cpo5beginE
	.align		8
        /*0020*/ 	.dword	_ZN39_INTERNAL_53f77dd1_4_k_cu_c222c394_29204cuda3std3__45__cpo3endE
	.align		8
        /*0028*/ 	.dword	_ZN39_INTERNAL_53f77dd1_4_k_cu_c222c394_29204cuda3std3__45__cpo6cbeginE
	.align		8
        /*0030*/ 	.dword	_ZN39_INTERNAL_53f77dd1_4_k_cu_c222c394_29204cuda3std3__45__cpo4cendE
	.align		8
        /*0038*/ 	.dword	_ZN39_INTERNAL_53f77dd1_4_k_cu_c222c394_29204cuda3std3__441_GLOBAL__N__53f77dd1_4_k_cu_c222c394_29206ignoreE
	.align		8
        /*0040*/ 	.dword	_ZN39_INTERNAL_53f77dd1_4_k_cu_c222c394_29204cuda3std3__419piecewise_constructE
	.align		8
        /*0048*/ 	.dword	_ZN39_INTERNAL_53f77dd1_4_k_cu_c222c394_29204cuda3std3__48in_placeE
	.align		8
        /*0050*/ 	.dword	_ZN39_INTERNAL_53f77dd1_4_k_cu_c222c394_29204cuda3std6ranges3__45__cpo4swapE
	.align		8
        /*0058*/ 	.dword	_ZN39_INTERNAL_53f77dd1_4_k_cu_c222c394_29204cuda3std6ranges3__45__cpo9iter_moveE
	.align		8
        /*0060*/ 	.dword	_ZN39_INTERNAL_53f77dd1_4_k_cu_c222c394_29204cute7productE
	.align		8
        /*0068*/ 	.dword	_ZN39_INTERNAL_53f77dd1_4_k_cu_c222c394_29204cute1_E
	.align		8
        /*0070*/ 	.dword	$str$24
	.align		8
        /*0078*/ 	.dword	$str$25


//--------------------- .text._ZN7cutlass13device_kernelINS_4fmha6kernel28FmhaKernelTmaWarpSpecializedINS1_10collective30FmhaMainloopTmaWarpSpecializedINS_6half_tEffN4cute5tupleIJNS7_1CILi128EEESA_SA_EEENS8_IJiNS9_ILi1EEENS8_IJiiEEEEEESE_SE_NS4_12CausalFusionEJNS2_6OptionILNS2_3TagE0ENS9_ILb1EEEEENSG_ILSH_2ESI_EEEEENS4_15FmhaFwdEpilogueIS6_fNS8_IJNS9_ILi64EEESA_SA_EEEEENS2_23PersistentTileSchedulerEJSJ_SK_EEEEEvNT_6ParamsE --------------------------
	.section	.text._ZN7cutlass13device_kernelINS_4fmha6kernel28FmhaKernelTmaWarpSpecializedINS1_10collective30FmhaMainloopTmaWarpSpecializedINS_6half_tEffN4cute5tupleIJNS7_1CILi128EEESA_SA_EEENS8_IJiNS9_ILi1EEENS8_IJiiEEEEEESE_SE_NS4_12CausalFusionEJNS2_6OptionILNS2_3TagE0ENS9_ILb1EEEEENSG_ILSH_2ESI_EEEEENS4_15FmhaFwdEpilogueIS6_fNS8_IJNS9_ILi64EEESA_SA_EEEEENS2_23PersistentTileSchedulerEJSJ_SK_EEEEEvNT_6ParamsE,"ax",@progbits
	.align	128
.text._ZN7cutlass13device_kernelINS_4fmha6kernel28FmhaKernelTmaWarpSpecializedINS1_10collective30FmhaMainloopTmaWarpSpecializedINS_6half_tEffN4cute5tupleIJNS7_1CILi128EEESA_SA_EEENS8_IJiNS9_ILi1EEENS8_IJiiEEEEEESE_SE_NS4_12CausalFusionEJNS2_6OptionILNS2_3TagE0ENS9_ILb1EEEEENSG_ILSH_2ESI_EEEEENS4_15FmhaFwdEpilogueIS6_fNS8_IJNS9_ILi64EEESA_SA_EEEEENS2_23PersistentTileSchedulerEJSJ_SK_EEEEEvNT_6ParamsE:
        .type           _ZN7cutlass13device_kernelINS_4fmha6kernel28FmhaKernelTmaWarpSpecializedINS1_10collective30FmhaMainloopTmaWarpSpecializedINS_6half_tEffN4cute5tupleIJNS7_1CILi128EEESA_SA_EEENS8_IJiNS9_ILi1EEENS8_IJiiEEEEEESE_SE_NS4_12CausalFusionEJNS2_6OptionILNS2_3TagE0ENS9_ILb1EEEEENSG_ILSH_2ESI_EEEEENS4_15FmhaFwdEpilogueIS6_fNS8_IJNS9_ILi64EEESA_SA_EEEEENS2_23PersistentTileSchedulerEJSJ_SK_EEEEEvNT_6ParamsE,@function
        .size           _ZN7cutlass13device_kernelINS_4fmha6kernel28FmhaKernelTmaWarpSpecializedINS1_10collective30FmhaMainloopTmaWarpSpecializedINS_6half_tEffN4cute5tupleIJNS7_1CILi128EEESA_SA_EEENS8_IJiNS9_ILi1EEENS8_IJiiEEEEEESE_SE_NS4_12CausalFusionEJNS2_6OptionILNS2_3TagE0ENS9_ILb1EEEEENSG_ILSH_2ESI_EEEEENS4_15FmhaFwdEpilogueIS6_fNS8_IJNS9_ILi64EEESA_SA_EEEEENS2_23PersistentTileSchedulerEJSJ_SK_EEEEEvNT_6ParamsE,(.L_x_150 - _ZN7cutlass13device_kernelINS_4fmha6kernel28FmhaKernelTmaWarpSpecializedINS1_10collective30FmhaMainloopTmaWarpSpecializedINS_6half_tEffN4cute5tupleIJNS7_1CILi128EEESA_SA_EEENS8_IJiNS9_ILi1EEENS8_IJiiEEEEEESE_SE_NS4_12CausalFusionEJNS2_6OptionILNS2_3TagE0ENS9_ILb1EEEEENSG_ILSH_2ESI_EEEEENS4_15FmhaFwdEpilogueIS6_fNS8_IJNS9_ILi64EEESA_SA_EEEEENS2_23PersistentTileSchedulerEJSJ_SK_EEEEEvNT_6ParamsE)
        .other          _ZN7cutlass13device_kernelINS_4fmha6kernel28FmhaKernelTmaWarpSpecializedINS1_10collective30FmhaMainloopTmaWarpSpecializedINS_6half_tEffN4cute5tupleIJNS7_1CILi128EEESA_SA_EEENS8_IJiNS9_ILi1EEENS8_IJiiEEEEEESE_SE_NS4_12CausalFusionEJNS2_6OptionILNS2_3TagE0ENS9_ILb1EEEEENSG_ILSH_2ESI_EEEEENS4_15FmhaFwdEpilogueIS6_fNS8_IJNS9_ILi64EEESA_SA_EEEEENS2_23PersistentTileSchedulerEJSJ_SK_EEEEEvNT_6ParamsE,@"STO_CUDA_ENTRY STV_DEFAULT"
_ZN7cutlass13device_kernelINS_4fmha6kernel28FmhaKernelTmaWarpSpecializedINS1_10collective30FmhaMainloopTmaWarpSpecializedINS_6half_tEffN4cute5tupleIJNS7_1CILi128EEESA_SA_EEENS8_IJiNS9_ILi1EEENS8_IJiiEEEEEESE_SE_NS4_12CausalFusionEJNS2_6OptionILNS2_3TagE0ENS9_ILb1EEEEENSG_ILSH_2ESI_EEEEENS4_15FmhaFwdEpilogueIS6_fNS8_IJNS9_ILi64EEESA_SA_EEEEENS2_23PersistentTileSchedulerEJSJ_SK_EEEEEvNT_6ParamsE:
[----:B------:R-:W1:Y:S01]  /*0000*/  LDC R1, c[0x0][0x28] ;  /* 0x00000a00ff017b82 */ /* 0x000e620000000800 */
[----:B------:R-:W2:Y:S07]  /*0010*/  S2R R2, SR_TID.X ;  /* 0x0000000000027919 */ /* 0x000eae0000002100 */
[----:B------:R-:W3:Y:S01]  /*0020*/  S2UR UR6, SR_CTAID.X ;  /* 0x00000000000679c3 */ /* 0x000ee20000002500 */
[----:B------:R-:W-:Y:S01]  /*0030*/  ELECT P1, URZ, PT ;  /* 0x00000000003f782f */ /* 0x000fe20003820000 */
[----:B------:R-:W-:Y:S01]  /*0040*/  BSSY B0, `(.L_x_0) ;  /* 0x0000018000007945 */ /* 0x000fe20003800000 */
[----:B---3--:R-:W-:-:S02]  /*0050*/  MOV R17, UR6 ;  /* 0x0000000600117c02 */ /* 0x008fc40008000f00 */
[----:B--2---:R-:W-:-:S05]  /*0060*/  SHF.R.U32.HI R0, RZ, 0x5, R2 ;  /* 0x00000005ff007819 */ /* 0x004fca0000011602 */
[----:B------:R-:W2:Y:S02]  /*0070*/  SHFL.IDX PT, R3, R0, RZ, 0x1f ;  /* 0x00001fff00037589 */ /* 0x000ea400000e0000 */
[----:B--2---:R-:W-:Y:S02]  /*0080*/  R2UR UR4, R3 ;  /* 0x00000000030472ca */ /* 0x004fe400000e0000 */
[----:B------:R-:W-:-:S06]  /*0090*/  SHF.R.U32.HI R3, RZ, 0x7, R2 ;  /* 0x00000007ff037819 */ /* 0x000fcc0000011602 */
[----:B------:R-:W2:Y:S05]  /*00a0*/  SHFL.IDX PT, R3, R3, RZ, 0x1f ;  /* 0x00001fff03037589 */ /* 0x000eaa00000e0000 */
[----:B------:R-:W-:Y:S02]  /*00b0*/  USHF.R.S32.HI UR5, URZ, 0x1f, UR4 ;  /* 0x0000001f3f057899 */ /* 0x000fe40008011404 */
[----:B------:R-:W-:Y:S02]  /*00c0*/  ISETP.EQ.AND P2, PT, RZ, UR4, P1 ;  /* 0x00000004ff007c0c */ /* 0x000fe40008f42270 */
[----:B------:R-:W-:-:S04]  /*00d0*/  ULEA.HI UR5, UR5, UR4, URZ, 0x2 ;  /* 0x0000000405057291 */ /* 0x000fc8000f8f103f */
[----:B------:R-:W-:-:S04]  /*00e0*/  ULOP3.LUT UR5, UR5, 0xfffffffc, URZ, 0xc0, !UPT ;  /* 0xfffffffc05057892 */ /* 0x000fc8000f8ec03f */
[----:B------:R-:W-:-:S03]  /*00f0*/  UIADD3 UR5, UR4, -UR5, URZ ;  /* 0x8000000504057290 */ /* 0x000fc6000fffe03f */
[----:B-1----:R-:W-:Y:S09]  /*0100*/  @!P2 BRA `(.L_x_1) ;  /* 0x00000000002ca947 */ /* 0x002ff20003800000 */
[----:B------:R-:W-:Y:S02]  /*0110*/  ULDC.64 UR6, c[0x0][0x198] ;  /* 0x0000660000067ab9 */ /* 0x000fe40000000a00 */
[----:B------:R-:W-:Y:S02]  /*0120*/  UIADD3 UR8, UP0, UR6, 0xf0, URZ ;  /* 0x000000f006087890 */ /* 0x000fe4000ff1e03f */
[----:B------:R-:W-:Y:S02]  /*0130*/  UIADD3 UR10, UP1, UR6, 0x1f0, URZ ;  /* 0x000001f0060a7890 */ /* 0x000fe4000ff3e03f */
[----:B------:R-:W-:Y:S02]  /*0140*/  UIADD3 UR6, UP2, UR6, 0x2f0, URZ ;  /* 0x000002f006067890 */ /* 0x000fe4000ff5e03f */
[----:B------:R-:W-:Y:S02]  /*0150*/  UIADD3.X UR9, URZ, UR7, URZ, UP0, !UPT ;  /* 0x000000073f097290 */ /* 0x000fe400087fe43f */
[----:B------:R-:W-:-:S02]  /*0160*/  UIADD3.X UR11, URZ, UR7, URZ, UP1, !UPT ;  /* 0x000000073f0b7290 */ /* 0x000fc40008ffe43f */
[----:B------:R-:W-:-:S05]  /*0170*/  UIADD3.X UR7, URZ, UR7, URZ, UP2, !UPT ;  /* 0x000000073f077290 */ /* 0x000fca00097fe43f */
[----:B------:R1:W-:Y:S02]  /*0180*/  UTMACCTL.PF [UR8] ;  /* 0x00000000080079b9 */ /* 0x0003e40008040000 */
[----:B------:R1:W-:Y:S02]  /*0190*/  UTMACCTL.PF [UR10] ;  /* 0x000000000a0079b9 */ /* 0x0003e40008040000 */
[----:B------:R1:W-:Y:S02]  /*01a0*/  UTMACCTL.PF [UR6] ;  /* 0x00000000060079b9 */ /* 0x0003e40008040000 */
[----:B-1----:R-:W-:Y:S01]  /*01b0*/  NOP ;  /* 0x0000000000007918 */ /* 0x002fe20000000000 */
.L_x_1:
[----:B------:R-:W-:Y:S05]  /*01c0*/  BSYNC B0 ;  /* 0x0000000000007941 */ /* 0x000fea0003800000 */
.L_x_0:
[----:B------:R-:W1:Y:S01]  /*01d0*/  SHFL.IDX PT, R4, R0, RZ, 0x1f ;  /* 0x00001fff00047589 */ /* 0x000e6200000e0000 */
[----:B--2---:R-:W-:Y:S01]  /*01e0*/  R2UR UR46, R3 ;  /* 0x00000000032e72ca */ /* 0x004fe200000e0000 */
[----:B------:R-:W-:Y:S02]  /*01f0*/  UISETP.NE.AND UP0, UPT, UR5, 0x1, UPT ;  /* 0x000000010500788c */ /* 0x000fe4000bf05270 */
[----:B------:R-:W-:-:S10]  /*0200*/  UISETP.NE.AND UP1, UPT, UR5, 0x2, UPT ;  /* 0x000000020500788c */ /* 0x000fd4000bf25270 */
[----:B------:R-:W-:Y:S02]  /*0210*/  UIADD3 UR10, UR46, -0x1, URZ ;  /* 0xffffffff2e0a7890 */ /* 0x000fe4000fffe03f */
[----:B------:R-:W-:Y:S02]  /*0220*/  UISETP.EQ.AND UP2, UPT, UR46, URZ, !UP0 ;  /* 0x0000003f2e00728c */ /* 0x000fe4000c742270 */
[----:B------:R-:W-:Y:S02]  /*0230*/  UISETP.EQ.AND UP3, UPT, UR46, URZ, !UP1 ;  /* 0x0000003f2e00728c */ /* 0x000fe4000cf62270 */
[----:B------:R-:W-:Y:S02]  /*0240*/  UISETP.GE.U32.AND UP4, UPT, UR10, 0x4, UPT ;  /* 0x000000040a00788c */ /* 0x000fe4000bf86070 */
[----:B------:R-:W-:Y:S01]  /*0250*/  USEL UR45, URZ, 0x1, !UP2 ;  /* 0x000000013f2d7887 */ /* 0x000fe2000d000000 */
[----:B-1----:R-:W-:Y:S01]  /*0260*/  ISETP.NE.AND P0, PT, R4, RZ, PT ;  /* 0x000000ff0400720c */ /* 0x002fe20003f05270 */
[----:B------:R-:W-:Y:S01]  /*0270*/  USEL UR44, URZ, 0x1, !UP3 ;  /* 0x000000013f2c7887 */ /* 0x000fe2000d800000 */
[----:B------:R-:W-:Y:S01]  /*0280*/  IMAD.U32 R4, RZ, RZ, UR5 ;  /* 0x00000005ff047e24 */ /* 0x000fe2000f8e00ff */
[----:B------:R-:W-:-:S02]  /*0290*/  USEL UR45, UR45, 0x2, UP4 ;  /* 0x000000022d2d7887 */ /* 0x000fc4000a000000 */
[----:B------:R-:W-:-:S08]  /*02a0*/  USEL UR44, UR44, 0x2, UP4 ;  /* 0x000000022c2c7887 */ /* 0x000fd0000a000000 */
[----:B------:R-:W-:Y:S05]  /*02b0*/  @P0 BRA `(.L_x_2) ;  /* 0x0000000000480947 */ /* 0x000fea0003800000 */
[----:B------:R-:W1:Y:S01]  /*02c0*/  S2UR UR8, SR_CgaCtaId ;  /* 0x00000000000879c3 */ /* 0x000e620000008800 */
[----:B------:R-:W-:Y:S01]  /*02d0*/  UMOV UR4, 0x400 ;  /* 0x0000040000047882 */ /* 0x000fe20000000000 */
[----:B------:R-:W-:Y:S01]  /*02e0*/  UMOV UR5, 0x1 ;  /* 0x0000000100057882 */ /* 0x000fe20000000000 */
[----:B------:R-:W-:Y:S01]  /*02f0*/  UMOV UR6, 0x80 ;  /* 0x0000008000067882 */ /* 0x000fe20000000000 */
[----:B------:R-:W-:Y:S01]  /*0300*/  ELECT P0, URZ, PT ;  /* 0x00000000003f782f */ /* 0x000fe20003800000 */
[----:B------:R-:W-:-:S04]  /*0310*/  UIADD3 UR6, -UR6, 0x100000, URZ ;  /* 0x0010000006067890 */ /* 0x000fc8000fffe13f */
[----:B------:R-:W-:Y:S02]  /*0320*/  USHF.L.U32 UR7, UR6, 0xb, URZ ;  /* 0x0000000b06077899 */ /* 0x000fe4000800063f */
[----:B------:R-:W-:Y:S02]  /*0330*/  USHF.L.U32 UR6, UR6, 0x1, URZ ;  /* 0x0000000106067899 */ /* 0x000fe4000800063f */
[----:B-1----:R-:W-:Y:S02]  /*0340*/  ULEA UR8, UR8, UR4, 0x18 ;  /* 0x0000000408087291 */ /* 0x002fe4000f8ec03f */
[----:B------:R-:W-:-:S04]  /*0350*/  UIADD3 UR4, -UR5, 0x100000, URZ ;  /* 0x0010000005047890 */ /* 0x000fc8000fffe13f */
[----:B------:R-:W-:Y:S02]  /*0360*/  USHF.L.U32 UR5, UR4, 0xb, URZ ;  /* 0x0000000b04057899 */ /* 0x000fe4000800063f */
[----:B------:R-:W-:Y:S01]  /*0370*/  USHF.L.U32 UR4, UR4, 0x1, URZ ;  /* 0x0000000104047899 */ /* 0x000fe2000800063f */
[----:B------:R-:W1:Y:S11]  /*0380*/  FENCE.VIEW.ASYNC.S ;  /* 0x00000000000073c6 */ /* 0x000e760000000000 */
[----:B-1----:R1:W2:Y:S01]  /*0390*/  SYNCS.EXCH.64 URZ, [UR8+0x34450], UR4 ;  /* 0x03445004083f75b2 */ /* 0x0022a20008000100 */
[----:B------:R1:W3:Y:S01]  /*03a0*/  SYNCS.EXCH.64 URZ, [UR8+0x34460], UR6 ;  /* 0x03446006083f75b2 */ /* 0x0002e20008000100 */
[----:B------:R1:W4:Y:S01]  /*03b0*/  SYNCS.EXCH.64 URZ, [UR8+0x34458], UR4 ;  /* 0x03445804083f75b2 */ /* 0x0003220008000100 */
[----:B------:R1:W1:Y:S01]  /*03c0*/  SYNCS.EXCH.64 URZ, [UR8+0x34468], UR6 ;  /* 0x03446806083f75b2 */ /* 0x0002620008000100 */
[----:B------:R-:W-:Y:S01]  /*03d0*/  NOP ;  /* 0x0000000000007918 */ /* 0x000fe20000000000 */
.L_x_2:
[----:B------:R-:W5:Y:S01]  /*03e0*/  SHFL.IDX PT, R3, R0, RZ, 0x1f ;  /* 0x00001fff00037589 */ /* 0x000f6200000e0000 */
[----:B------:R-:W-:Y:S01]  /*03f0*/  NOP ;  /* 0x0000000000007918 */ /* 0x000fe20000000000 */
[----:B-----5:R-:W-:-:S13]  /*0400*/  ISETP.NE.AND P0, PT, R3, RZ, PT ;  /* 0x000000ff0300720c */ /* 0x020fda0003f05270 */
[----:B------:R-:W-:Y:S05]  /*0410*/  @P0 BRA `(.L_x_3) ;  /* 0x0000000000600947 */ /* 0x000fea0003800000 */
[----:B-1----:R-:W1:Y:S01]  /*0420*/  S2UR UR5, SR_CgaCtaId ;  /* 0x00000000000579c3 */ /* 0x002e620000008800 */
[----:B------:R-:W-:Y:S01]  /*0430*/  UMOV UR4, 0x400 ;  /* 0x0000040000047882 */ /* 0x000fe20000000000 */
[----:B------:R-:W-:Y:S01]  /*0440*/  UMOV UR6, 0x1 ;  /* 0x0000000100067882 */ /* 0x000fe20000000000 */
[----:B------:R-:W-:Y:S01]  /*0450*/  UMOV UR9, 0x100 ;  /* 0x0000010000097882 */ /* 0x000fe20000000000 */
[----:B------:R-:W-:-:S04]  /*0460*/  UIADD3 UR6, -UR6, 0x100000, URZ ;  /* 0x0010000006067890 */ /* 0x000fc8000fffe13f */
[----:B------:R-:W-:Y:S02]  /*0470*/  USHF.L.U32 UR7, UR6, 0xb, URZ ;  /* 0x0000000b06077899 */ /* 0x000fe4000800063f */
[----:B------:R-:W-:Y:S01]  /*0480*/  USHF.L.U32 UR6, UR6, 0x1, URZ ;  /* 0x0000000106067899 */ /* 0x000fe2000800063f */
[----:B------:R-:W-:Y:S01]  /*0490*/  ELECT P0, URZ, PT ;  /* 0x00000000003f782f */ /* 0x000fe20003800000 */
[----:B-1----:R-:W-:Y:S02]  /*04a0*/  ULEA UR8, UR5, UR4, 0x18 ;  /* 0x0000000405087291 */ /* 0x002fe4000f8ec03f */
[----:B------:R-:W-:-:S04]  /*04b0*/  UIADD3 UR4, -UR9, 0x100000, URZ ;  /* 0x0010000009047890 */ /* 0x000fc8000fffe13f */
[----:B------:R-:W-:Y:S02]  /*04c0*/  USHF.L.U32 UR5, UR4, 0xb, URZ ;  /* 0x0000000b04057899 */ /* 0x000fe4000800063f */
[----:B------:R-:W-:Y:S01]  /*04d0*/  USHF.L.U32 UR4, UR4, 0x1, URZ ;  /* 0x0000000104047899 */ /* 0x000fe2000800063f */
[----:B------:R-:W1:Y:S03]  /*04e0*/  FENCE.VIEW.ASYNC.S ;  /* 0x00000000000073c6 */ /* 0x000e660000000000 */
[----:B-1----:R1:W1:Y:S08]  /*04f0*/  SYNCS.EXCH.64 URZ, [UR8+0x34400], UR6 ;  /* 0x03440006083f75b2 */ /* 0x0022700008000100 */
[----:B------:R1:W1:Y:S01]  /*0500*/  SYNCS.EXCH.64 URZ, [UR8+0x34428], UR4 ;  /* 0x03442804083f75b2 */ /* 0x0002620008000100 */
        /* <DEDUP_REMOVED lines=8> */
[----:B------:R-:W-:Y:S01]  /*0590*/  NOP ;  /* 0x0000000000007918 */ /* 0x000fe20000000000 */
.L_x_3:
        /* <DEDUP_REMOVED lines=21> */
[----:B------:R-:W-:Y:S01]  /*06f0*/  NOP ;  /* 0x0000000000007918 */ /* 0x000fe20000000000 */
.L_x_4:
[----:B------:R-:W5:Y:S01]  /*0700*/  SHFL.IDX PT, R3, R0, RZ, 0x1f ;  /* 0x00001fff00037589 */ /* 0x000f6200000e0000 */
[----:B------:R-:W-:Y:S01]  /*0710*/  ELECT P0, URZ, PT ;  /* 0x00000000003f782f */ /* 0x000fe20003800000 */
[----:B------:R-:W-:Y:S01]  /*0720*/  NOP ;  /* 0x0000000000007918 */ /* 0x000fe20000000000 */
[----:B-1----:R-:W-:Y:S02]  /*0730*/  UMOV UR4, 0x80 ;  /* 0x0000008000047882 */ /* 0x002fe40000000000 */
[C---:B-----5:R-:W-:Y:S02]  /*0740*/  ISETP.NE.OR P0, PT, R3.reuse, RZ, !P0 ;  /* 0x000000ff0300720c */ /* 0x060fe40004705670 */
[----:B------:R-:W-:-:S11]  /*0750*/  ISETP.NE.AND P3, PT, R3, RZ, PT ;  /* 0x000000ff0300720c */ /* 0x000fd60003f65270 */
[----:B------:R-:W-:Y:S01]  /*0760*/  VOTEU.ALL UP2, P0 ;  /* 0x00000000003f7886 */ /* 0x000fe20000040000 */
[----:B------:R-:W-:Y:S01]  /*0770*/  VOTEU.ALL UP3, P0 ;  /* 0x00000000003f7886 */ /* 0x000fe20000060000 */
[----:B------:R-:W-:Y:S01]  /*0780*/  VOTEU.ALL UP4, P0 ;  /* 0x00000000003f7886 */ /* 0x000fe20000080000 */
[----:B------:R-:W-:Y:S02]  /*0790*/  VOTEU.ALL UP5, P0 ;  /* 0x00000000003f7886 */ /* 0x000fe400000a0000 */
[----:B------:R-:W1:Y:S01]  /*07a0*/  @!UP2 S2UR UR7, SR_CgaCtaId ;  /* 0x000000000007a9c3 */ /* 0x000e620000008800 */
[----:B------:R-:W-:Y:S01]  /*07b0*/  @!UP2 UMOV UR6, 0x400 ;  /* 0x000004000006a882 */ /* 0x000fe20000000000 */
[----:B------:R-:W-:-:S04]  /*07c0*/  @!UP2 UIADD3 UR4, -UR4, 0x100000, URZ ;  /* 0x001000000404a890 */ /* 0x000fc8000fffe13f */
[----:B------:R-:W-:Y:S02]  /*07d0*/  @!UP2 USHF.L.U32 UR5, UR4, 0xb, URZ ;  /* 0x0000000b0405a899 */ /* 0x000fe4000800063f */
[----:B------:R-:W-:Y:S02]  /*07e0*/  @!UP2 USHF.L.U32 UR4, UR4, 0x1, URZ ;  /* 0x000000010404a899 */ /* 0x000fe4000800063f */
[----:B-1----:R-:W-:Y:S01]  /*07f0*/  @!UP2 ULEA UR6, UR7, UR6, 0x18 ;  /* 0x000000060706a291 */ /* 0x002fe2000f8ec03f */
[----:B------:R-:W-:Y:S01]  /*0800*/  VOTEU.ALL UP2, P0 ;  /* 0x00000000003f7886 */ /* 0x000fe20000040000 */
[----:B------:R-:W1:Y:S10]  /*0810*/  FENCE.VIEW.ASYNC.S ;  /* 0x00000000000073c6 */ /* 0x000e740000000000 */
[----:B-1----:R1:W1:Y:S01]  /*0820*/  @!UP2 SYNCS.EXCH.64 URZ, [UR6+0x34490], UR4 ;  /* 0x03449004063fa5b2 */ /* 0x0022620008000100 */
[----:B------:R1:W1:Y:S01]  /*0830*/  @!UP3 SYNCS.EXCH.64 URZ, [UR6+0x34498], UR4 ;  /* 0x03449804063fb5b2 */ /* 0x0002620008000100 */
[----:B------:R1:W1:Y:S01]  /*0840*/  @!UP4 SYNCS.EXCH.64 URZ, [UR6+0x344a0], UR4 ;  /* 0x0344a004063fc5b2 */ /* 0x0002620008000100 */
[----:B------:R1:W1:Y:S01]  /*0850*/  @!UP5 SYNCS.EXCH.64 URZ, [UR6+0x344a8], UR4 ;  /* 0x0344a804063fd5b2 */ /* 0x0002620008000100 */
[----:B------:R-:W-:Y:S01]  /*0860*/  NOP ;  /* 0x0000000000007918 */ /* 0x000fe20000000000 */
[----:B------:R-:W-:Y:S05]  /*0870*/  @P3 BRA `(.L_x_5) ;  /* 0x0000000000583947 */ /* 0x000fea0003800000 */
[----:B-1----:R-:W1:Y:S01]  /*0880*/  S2UR UR5, SR_CgaCtaId ;  /* 0x00000000000579c3 */ /* 0x002e620000008800 */
[----:B------:R-:W-:Y:S01]  /*0890*/  UMOV UR4, 0x400 ;  /* 0x0000040000047882 */ /* 0x000fe20000000000 */
[----:B------:R-:W-:Y:S01]  /*08a0*/  UMOV UR6, 0x20 ;  /* 0x0000002000067882 */ /* 0x000fe20000000000 */
[----:B------:R-:W-:Y:S01]  /*08b0*/  UMOV UR7, 0x80 ;  /* 0x0000008000077882 */ /* 0x000fe20000000000 */
[----:B------:R-:W-:Y:S01]  /*08c0*/  ELECT P0, URZ, PT ;  /* 0x00000000003f782f */ /* 0x000fe20003800000 */
[----:B-1----:R-:W-:Y:S02]  /*08d0*/  ULEA UR8, UR5, UR4, 0x18 ;  /* 0x0000000405087291 */ /* 0x002fe4000f8ec03f */
[----:B------:R-:W-:-:S04]  /*08e0*/  UIADD3 UR4, -UR6, 0x100000, URZ ;  /* 0x0010000006047890 */ /* 0x000fc8000fffe13f */
[----:B------:R-:W-:Y:S02]  /*08f0*/  USHF.L.U32 UR5, UR4, 0xb, URZ ;  /* 0x0000000b04057899 */ /* 0x000fe4000800063f */
[----:B------:R-:W-:Y:S02]  /*0900*/  USHF.L.U32 UR4, UR4, 0x1, URZ ;  /* 0x0000000104047899 */ /* 0x000fe4000800063f */
        /* <DEDUP_REMOVED lines=13> */
.L_x_5:
[----:B------:R-:W-:Y:S01]  /*09e0*/  VOTEU.ANY UP2, P2 ;  /* 0x00000000003f7886 */ /* 0x000fe20001040100 */
[----:B-1----:R-:W-:Y:S01]  /*09f0*/  UMOV UR4, 0x40 ;  /* 0x0000004000047882 */ /* 0x002fe20000000000 */
[----:B------:R-:W-:Y:S01]  /*0a00*/  ISETP.NE.AND P3, PT, RZ, UR46, PT ;  /* 0x0000002eff007c0c */ /* 0x000fe2000bf65270 */
[----:B------:R-:W-:Y:S01]  /*0a10*/  NOP ;  /* 0x0000000000007918 */ /* 0x000fe20000000000 */
[----:B------:R-:W-:Y:S01]  /*0a20*/  ISETP.EQ.AND P0, PT, R4, 0x2, P1 ;  /* 0x000000020400780c */ /* 0x000fe20000f02270 */
[----:B------:R-:W1:Y:S01]  /*0a30*/  @UP2 S2UR UR7, SR_CgaCtaId ;  /* 0x00000000000729c3 */ /* 0x000e620000008800 */
[----:B------:R-:W-:Y:S01]  /*0a40*/  @UP2 UMOV UR6, 0x400 ;  /* 0x0000040000062882 */ /* 0x000fe20000000000 */
[----:B------:R-:W-:-:S04]  /*0a50*/  @UP2 UIADD3 UR4, -UR4, 0x100000, URZ ;  /* 0x0010000004042890 */ /* 0x000fc8000fffe13f */
[----:B------:R-:W-:Y:S02]  /*0a60*/  @UP2 USHF.L.U32 UR5, UR4, 0xb, URZ ;  /* 0x0000000b04052899 */ /* 0x000fe4000800063f */
[----:B------:R-:W-:Y:S02]  /*0a70*/  @UP2 USHF.L.U32 UR4, UR4, 0x1, URZ ;  /* 0x0000000104042899 */ /* 0x000fe4000800063f */
[----:B-1----:R-:W-:Y:S01]  /*0a80*/  @UP2 ULEA UR6, UR7, UR6, 0x18 ;  /* 0x0000000607062291 */ /* 0x002fe2000f8ec03f */
[----:B------:R-:W-:Y:S01]  /*0a90*/  VOTEU.ANY UP2, P2 ;  /* 0x00000000003f7886 */ /* 0x000fe20001040100 */
[----:B------:R-:W-:Y:S01]  /*0aa0*/  ISETP.EQ.AND P2, PT, R4, 0x1, P1 ;  /* 0x000000010400780c */ /* 0x000fe20000f42270 */
[----:B------:R-:W1:Y:S09]  /*0ab0*/  FENCE.VIEW.ASYNC.S ;  /* 0x00000000000073c6 */ /* 0x000e720000000000 */
[----:B-1----:R1:W2:Y:S01]  /*0ac0*/  @UP2 SYNCS.EXCH.64 URZ, [UR6+0x344b0], UR4 ;  /* 0x0344b004063f25b2 */ /* 0x0022a20008000100 */
[----:B------:R-:W-:Y:S01]  /*0ad0*/  NOP ;  /* 0x0000000000007918 */ /* 0x000fe20000000000 */
[----:B--234-:R-:W-:Y:S06]  /*0ae0*/  BAR.SYNC.DEFER_BLOCKING 0x0 ;  /* 0x0000000000007b1d */ /* 0x01cfec0000010000 */
[----:B------:R-:W-:Y:S05]  /*0af0*/  @!P3 BRA `(.L_x_6) ;  /* 0x000000b800a8b947 */ /* 0x000fea0003800000 */
[----:B------:R-:W-:-:S06]  /*0b00*/  UISETP.GT.U32.AND UP0, UPT, UR10, 0x3, UPT ;  /* 0x000000030a00788c */ /* 0x000fcc000bf04070 */
[----:B------:R-:W-:-:S13]  /*0b10*/  PLOP3.LUT P0, PT, PT, PT, UP0, 0x80, 0x0 ;  /* 0x000000000000781c */ /* 0x000fda0003f0f008 */
[----:B-1----:R-:W-:Y:S05]  /*0b20*/  @P0 EXIT ;  /* 0x000000000000094d */ /* 0x002fea0003800000 */
.L_x_7:
[----:B------:R-:W-:-:S08]  /*0b30*/  NOP ;  /* 0x0000000000007918 */ /* 0x000fd00000000000 */
[----:B------:R-:W1:Y:S02]  /*0b40*/  USETMAXREG.TRY_ALLOC.CTAPOOL UP0, 0xf0 ;  /* 0x000000f0000079c8 */ /* 0x000e640008000600 */
[----:B-1----:R-:W-:-:S13]  /*0b50*/  PLOP3.LUT P0, PT, PT, PT, UP0, 0x80, 0x0 ;  /* 0x000000000000781c */ /* 0x002fda0003f0f008 */
[----:B------:R-:W-:Y:S05]  /*0b60*/  @!P0 BRA `(.L_x_7) ;  /* 0xfffffffc00f08947 */ /* 0x000fea000383ffff */
[----:B------:R-:W-:Y:S02]  /*0b70*/  ULDC UR4, c[0x0][0xa00] ;  /* 0x0002800000047ab9 */ /* 0x000fe40000000800 */
[----:B------:R-:W-:-:S13]  /*0b80*/  ISETP.GE.AND P0, PT, R17, UR4, PT ;  /* 0x0000000411007c0c */ /* 0x000fda000bf06270 */
[----:B------:R-:W-:Y:S05]  /*0b90*/  @P0 EXIT ;  /* 0x000000000000094d */ /* 0x000fea0003800000 */
[----:B------:R-:W-:Y:S01]  /*0ba0*/  SHF.R.S32.HI R3, RZ, 0x1f, R2 ;  /* 0x0000001fff037819 */ /* 0x000fe20000011402 */
[----:B------:R-:W-:Y:S01]  /*0bb0*/  UISETP.NE.AND UP0, UPT, UR46, 0x1, UPT ;  /* 0x000000012e00788c */ /* 0x000fe2000bf05270 */
[----:B------:R-:W-:Y:S01]  /*0bc0*/  MOV R19, RZ ;  /* 0x000000ff00137202 */ /* 0x000fe20000000f00 */
[----:B------:R-:W-:Y:S01]  /*0bd0*/  ULOP3.LUT UR43, UR45, 0x1, URZ, 0xfc, !UPT ;  /* 0x000000012d2b7892 */ /* 0x000fe2000f8efc3f */
[-C--:B------:R-:W-:Y:S01]  /*0be0*/  LEA.HI R3, R3, R2.reuse, RZ, 0x7 ;  /* 0x0000000203037211 */ /* 0x080fe200078f38ff */
[----:B------:R-:W-:Y:S02]  /*0bf0*/  UP2UR UR4, UPR, URZ, 0x1 ;  /* 0x000000013f047883 */ /* 0x000fe40008000000 */
[----:B------:R-:W-:Y:S01]  /*0c00*/  USEL UR4, URZ, 0x1, UP0 ;  /* 0x000000013f047887 */ /* 0x000fe20008000000 */
[----:B------:R-:W-:Y:S01]  /*0c10*/  LOP3.LUT R3, R3, 0xffffff80, RZ, 0xc0, !PT ;  /* 0xffffff8003037812 */ /* 0x000fe200078ec0ff */
[----:B------:R-:W-:Y:S01]  /*0c20*/  ULDC.64 UR52, c[0x0][0x198] ;  /* 0x0000660000347ab9 */ /* 0x000fe20000000a00 */
[----:B------:R-:W-:Y:S01]  /*0c30*/  UMOV UR42, URZ ;  /* 0x0000003f002a7c82 */ /* 0x000fe20008000000 */
[----:B------:R-:W-:Y:S01]  /*0c40*/  UMOV UR37, URZ ;  /* 0x0000003f00257c82 */ /* 0x000fe20008000000 */
[----:B------:R-:W-:Y:S01]  /*0c50*/  IADD3 R3, -R3, R2, RZ ;  /* 0x0000000203037210 */ /* 0x000fe20007ffe1ff */
[----:B------:R-:W-:Y:S01]  /*0c60*/  IMAD.U32 R22, RZ, RZ, UR4 ;  /* 0x00000004ff167e24 */ /* 0x000fe2000f8e00ff */
[----:B------:R-:W-:Y:S01]  /*0c70*/  UMOV UR38, URZ ;  /* 0x0000003f00267c82 */ /* 0x000fe20008000000 */
[----:B------:R-:W-:Y:S01]  /*0c80*/  ULDC.64 UR54, c[0x0][0x208] ;  /* 0x0000820000367ab9 */ /* 0x000fe20000000a00 */
[----:B------:R-:W-:-:S04]  /*0c90*/  SHF.R.S32.HI R0, RZ, 0x1f, R3 ;  /* 0x0000001fff007819 */ /* 0x000fc80000011403 */
[CC--:B------:R-:W-:Y:S02]  /*0ca0*/  LEA.HI R4, R0.reuse, R3.reuse, RZ, 0x2 ;  /* 0x0000000300047211 */ /* 0x0c0fe400078f10ff */
[----:B------:R-:W-:Y:S02]  /*0cb0*/  LEA.HI R0, R0, R3, RZ, 0x5 ;  /* 0x0000000300007211 */ /* 0x000fe400078f28ff */
[--C-:B------:R-:W-:Y:S02]  /*0cc0*/  SHF.R.S32.HI R5, RZ, 0x2, R4.reuse ;  /* 0x00000002ff057819 */ /* 0x100fe40000011404 */
[----:B------:R-:W-:Y:S02]  /*0cd0*/  SHF.R.S32.HI R6, RZ, 0x1f, R4 ;  /* 0x0000001fff067819 */ /* 0x000fe40000011404 */
[----:B------:R-:W-:Y:S02]  /*0ce0*/  LOP3.LUT R4, R4, 0x7ffffffc, RZ, 0xc0, !PT ;  /* 0x7ffffffc04047812 */ /* 0x000fe400078ec0ff */
[----:B------:R-:W-:-:S02]  /*0cf0*/  LEA.HI R6, R6, R5, RZ, 0x3 ;  /* 0x0000000506067211 */ /* 0x000fc400078f18ff */
[----:B------:R-:W-:Y:S02]  /*0d00*/  SHF.R.S32.HI R0, RZ, 0x5, R0 ;  /* 0x00000005ff007819 */ /* 0x000fe40000011400 */
[----:B------:R-:W-:Y:S02]  /*0d10*/  LOP3.LUT R6, R6, 0xfffffff8, RZ, 0xc0, !PT ;  /* 0xfffffff806067812 */ /* 0x000fe400078ec0ff */
[----:B------:R-:W-:-:S03]  /*0d20*/  IADD3 R4, R3, -R4, RZ ;  /* 0x8000000403047210 */ /* 0x000fc60007ffe0ff */
[----:B------:R-:W-:Y:S01]  /*0d30*/  IMAD.IADD R23, R5, 0x1, -R6 ;  /* 0x0000000105177824 */ /* 0x000fe200078e0a06 */
[----:B------:R-:W-:-:S03]  /*0d40*/  SHF.L.U32 R152, R4, 0x1, RZ ;  /* 0x0000000104987819 */ /* 0x000fc600000006ff */
[----:B------:R-:W-:-:S07]  /*0d50*/  IMAD R23, R0, 0x10, R23 ;  /* 0x0000001000177824 */ /* 0x000fce00078e0217 */
.L_x_79:
[----:B------:R-:W-:Y:S01]  /*0d60*/  ULDC UR8, c[0x0][0xa04] ;  /* 0x0002810000087ab9 */ /* 0x000fe20000000800 */
[----:B------:R-:W-:Y:S01]  /*0d70*/  R2UR UR39, R17 ;  /* 0x00000000112772ca */ /* 0x000fe200000e0000 */
[----:B------:R-:W-:Y:S01]  /*0d80*/  UISETP.NE.AND UP0, UPT, UR8, 0x1, UPT ;  /* 0x000000010800788c */ /* 0x000fe2000bf05270 */
[----:B------:R-:W-:Y:S01]  /*0d90*/  ULDC UR4, c[0x0][0xa10] ;  /* 0x0002840000047ab9 */ /* 0x000fe20000000800 */
[----:B------:R-:W-:Y:S01]  /*0da0*/  ULDC UR36, c[0x0][0xa1c] ;  /* 0x0002870000247ab9 */ /* 0x000fe20000000800 */
[----:B------:R-:W-:Y:S02]  /*0db0*/  UISETP.NE.AND UP1, UPT, UR4, 0x1, UPT ;  /* 0x000000010400788c */ /* 0x000fe4000bf25270 */
[----:B------:R-:W-:-:S06]  /*0dc0*/  UISETP.NE.AND UP2, UPT, UR46, 0x1, UPT ;  /* 0x000000012e00788c */ /* 0x000fcc000bf45270 */
[----:B------:R-:W-:Y:S01]  /*0dd0*/  @UP0 ULDC.64 UR6, c[0x0][0xa08] ;  /* 0x0002820000060ab9 */ /* 0x000fe20000000a00 */
[----:B------:R-:W-:Y:S01]  /*0de0*/  PLOP3.LUT P0, PT, PT, PT, UP2, 0x80, 0x0 ;  /* 0x000000000000781c */ /* 0x000fe20003f0f028 */
[----:B------:R-:W-:-:S03]  /*0df0*/  UIMAD.WIDE.U32 UR4, UR39, UR6, URZ ;  /* 0x00000006270472a5 */ /* 0x000fc6000f8e003f */
[----:B------:R-:W-:Y:S01]  /*0e00*/  @UP1 ULDC UR6, c[0x0][0xa18] ;  /* 0x0002860000061ab9 */ /* 0x000fe20000000800 */
[----:B------:R-:W-:Y:S02]  /*0e10*/  @UP0 USHF.R.U32.HI UR39, URZ, UR7, UR5 ;  /* 0x000000073f270299 */ /* 0x000fe40008011605 */
[----:B------:R-:W-:Y:S01]  /*0e20*/  UISETP.NE.AND UP0, UPT, UR36, 0x1, UPT ;  /* 0x000000012400788c */ /* 0x000fe2000bf05270 */
[----:B------:R-:W-:Y:S02]  /*0e30*/  @UP1 ULDC UR4, c[0x0][0xa14] ;  /* 0x0002850000041ab9 */ /* 0x000fe40000000800 */
[----:B------:R-:W-:Y:S02]  /*0e40*/  UIMAD.WIDE.U32 UR4, UR39, UR4, URZ ;  /* 0x00000004270472a5 */ /* 0x000fe4000f8e003f */
[----:B------:R-:W-:Y:S01]  /*0e50*/  IMAD R0, RZ, RZ, -UR39 ;  /* 0x80000027ff007e24 */ /* 0x000fe2000f8e02ff */
[----:B------:R-:W-:Y:S01]  /*0e60*/  UMOV UR40, UR39 ;  /* 0x0000002700287c82 */ /* 0x000fe20008000000 */
[----:B------:R-:W-:-:S02]  /*0e70*/  @UP1 USHF.R.U32.HI UR40, URZ, UR6, UR5 ;  /* 0x000000063f281299 */ /* 0x000fc40008011605 */
[----:B------:R-:W-:Y:S02]  /*0e80*/  IMAD R0, R0, UR8, R17 ;  /* 0x0000000800007c24 */ /* 0x000fe4000f8e0211 */
[----:B------:R-:W-:Y:S02]  /*0e90*/  @UP0 ULDC.64 UR6, c[0x0][0xa20] ;  /* 0x0002880000060ab9 */ /* 0x000fe40000000a00 */
[----:B------:R-:W-:-:S03]  /*0ea0*/  UIMAD.WIDE.U32 UR4, UR40, UR6, URZ ;  /* 0x00000006280472a5 */ /* 0x000fc6000f8e003f */
[----:B------:R-:W-:Y:S01]  /*0eb0*/  UMOV UR6, UR40 ;  /* 0x0000002800067c82 */ /* 0x000fe20008000000 */
[----:B------:R-:W-:-:S04]  /*0ec0*/  @UP0 USHF.R.U32.HI UR6, URZ, UR7, UR5 ;  /* 0x000000073f060299 */ /* 0x000fc80008011605 */
[----:B------:R-:W-:-:S04]  /*0ed0*/  UIADD3 UR4, -UR6, URZ, URZ ;  /* 0x0000003f06047290 */ /* 0x000fc8000fffe13f */
[----:B------:R-:W-:Y:S01]  /*0ee0*/  UIMAD UR36, UR36, UR4, UR40 ;  /* 0x00000004242472a4 */ /* 0x000fe2000f8e0228 */
[----:B-1-3--:R-:W-:Y:S11]  /*0ef0*/  @!P0 BRA `(.L_x_8) ;  /* 0x0000000000688947 */ /* 0x00aff60003800000 */
[----:B------:R-:W-:-:S06]  /*0f00*/  UISETP.NE.AND UP0, UPT, UR46, 0x2, UPT ;  /* 0x000000022e00788c */ /* 0x000fcc000bf05270 */
[----:B------:R-:W-:-:S13]  /*0f10*/  PLOP3.LUT P1, PT, PT, PT, UP0, 0x80, 0x0 ;  /* 0x000000000000781c */ /* 0x000fda0003f2f008 */
[----:B------:R-:W-:Y:S05]  /*0f20*/  @!P1 BRA `(.L_x_9) ;  /* 0x0000000000449947 */ /* 0x000fea0003800000 */
[----:B------:R-:W-:-:S06]  /*0f30*/  UISETP.NE.AND UP0, UPT, UR46, 0x3, UPT ;  /* 0x000000032e00788c */ /* 0x000fcc000bf05270 */
[----:B------:R-:W-:-:S13]  /*0f40*/  PLOP3.LUT P1, PT, PT, PT, UP0, 0x80, 0x0 ;  /* 0x000000000000781c */ /* 0x000fda0003f2f008 */
[----:B------:R-:W-:Y:S05]  /*0f50*/  @!P1 BRA `(.L_x_10) ;  /* 0x0000000000249947 */ /* 0x000fea0003800000 */
[----:B------:R-:W-:-:S06]  /*0f60*/  UISETP.NE.AND UP0, UPT, UR46, 0x4, UPT ;  /* 0x000000042e00788c */ /* 0x000fcc000bf05270 */
[----:B------:R-:W-:-:S13]  /*0f70*/  PLOP3.LUT P1, PT, PT, PT, UP0, 0x80, 0x0 ;  /* 0x000000000000781c */ /* 0x000fda0003f2f008 */
[----:B------:R-:W-:Y:S05]  /*0f80*/  @P1 BRA `(.L_x_11) ;  /* 0x0000000000541947 */ /* 0x000fea0003800000 */
[----:B------:R-:W-:Y:S02]  /*0f90*/  UIADD3 UR4, UR42, -0x1, URZ ;  /* 0xffffffff2a047890 */ /* 0x000fe4000fffe03f */
[----:B------:R-:W-:Y:S02]  /*0fa0*/  ULOP3.LUT UR42, UR42, 0x1, URZ, 0xc, !UPT ;  /* 0x000000012a2a7892 */ /* 0x000fe4000f8e0c3f */
[----:B------:R-:W-:-:S04]  /*0fb0*/  ULOP3.LUT UR4, UR4, 0x2, URZ, 0xc0, !UPT ;  /* 0x0000000204047892 */ /* 0x000fc8000f8ec03f */
[----:B------:R-:W-:-:S04]  /*0fc0*/  USHF.R.U32.HI UR4, URZ, 0x1, UR4 ;  /* 0x000000013f047899 */ /* 0x000fc80008011604 */
[----:B------:R-:W-:Y:S01]  /*0fd0*/  ULOP3.LUT UR37, UR37, UR4, URZ, 0x3c, !UPT ;  /* 0x0000000425257292 */ /* 0x000fe2000f8e3c3f */
[----:B------:R-:W-:Y:S11]  /*0fe0*/  BRA `(.L_x_11) ;  /* 0x00000000003c7947 */ /* 0x000ff60003800000 */
.L_x_10:
[----:B------:R-:W-:Y:S02]  /*0ff0*/  ULOP3.LUT UP0, URZ, UR42, 0x2, URZ, 0xc0, !UPT ;  /* 0x000000022a3f7892 */ /* 0x000fe4000f80c03f */
[----:B------:R-:W-:Y:S02]  /*1000*/  ULOP3.LUT UR42, UR42, 0x1, URZ, 0xc0, !UPT ;  /* 0x000000012a2a7892 */ /* 0x000fe4000f8ec03f */
[----:B------:R-:W-:-:S04]  /*1010*/  USEL UR4, URZ, 0x1, UP0 ;  /* 0x000000013f047887 */ /* 0x000fc80008000000 */
[----:B------:R-:W-:Y:S01]  /*1020*/  ULOP3.LUT UR37, UR37, UR4, URZ, 0x3c, !UPT ;  /* 0x0000000425257292 */ /* 0x000fe2000f8e3c3f */
[----:B------:R-:W-:Y:S11]  /*1030*/  BRA `(.L_x_11) ;  /* 0x0000000000287947 */ /* 0x000ff60003800000 */
.L_x_9:
[----:B------:R-:W-:Y:S02]  /*1040*/  UIADD3 UR4, UR42, 0x1, URZ ;  /* 0x000000012a047890 */ /* 0x000fe4000fffe03f */
[----:B------:R-:W-:Y:S02]  /*1050*/  ULOP3.LUT UR42, UR42, 0x1, URZ, 0xc, !UPT ;  /* 0x000000012a2a7892 */ /* 0x000fe4000f8e0c3f */
[----:B------:R-:W-:-:S04]  /*1060*/  UISETP.GT.U32.AND UP0, UPT, UR4, 0x1, UPT ;  /* 0x000000010400788c */ /* 0x000fc8000bf04070 */
[----:B------:R-:W-:-:S04]  /*1070*/  USEL UR4, URZ, 0x1, !UP0 ;  /* 0x000000013f047887 */ /* 0x000fc8000c000000 */
[----:B------:R-:W-:Y:S01]  /*1080*/  ULOP3.LUT UR37, UR37, UR4, URZ, 0x3c, !UPT ;  /* 0x0000000425257292 */ /* 0x000fe2000f8e3c3f */
[----:B------:R-:W-:Y:S11]  /*1090*/  BRA `(.L_x_11) ;  /* 0x0000000000107947 */ /* 0x000ff60003800000 */
.L_x_8:
[----:B------:R-:W-:Y:S02]  /*10a0*/  UISETP.GT.U32.AND UP0, UPT, UR42, 0x1, UPT ;  /* 0x000000012a00788c */ /* 0x000fe4000bf04070 */
[----:B------:R-:W-:Y:S02]  /*10b0*/  ULOP3.LUT UR42, UR42, 0x1, URZ, 0xc0, !UPT ;  /* 0x000000012a2a7892 */ /* 0x000fe4000f8ec03f */
[----:B------:R-:W-:-:S04]  /*10c0*/  USEL UR4, URZ, 0x1, !UP0 ;  /* 0x000000013f047887 */ /* 0x000fc8000c000000 */
[----:B------:R-:W-:-:S12]  /*10d0*/  ULOP3.LUT UR37, UR37, UR4, URZ, 0x3c, !UPT ;  /* 0x0000000425257292 */ /* 0x000fd8000f8e3c3f */
.L_x_11:
[----:B------:R-:W-:Y:S05]  /*10e0*/  @!P0 BRA `(.L_x_12) ;  /* 0x0000000000408947 */ /* 0x000fea0003800000 */
[----:B------:R-:W-:-:S06]  /*10f0*/  UISETP.NE.AND UP0, UPT, UR46, 0x2, UPT ;  /* 0x000000022e00788c */ /* 0x000fcc000bf05270 */
[----:B------:R-:W-:-:S13]  /*1100*/  PLOP3.LUT P0, PT, PT, PT, UP0, 0x80, 0x0 ;  /* 0x000000000000781c */ /* 0x000fda0003f0f008 */
[----:B------:R-:W-:Y:S05]  /*1110*/  @!P0 BRA `(.L_x_13) ;  /* 0x00000000002c8947 */ /* 0x000fea0003800000 */
[----:B------:R-:W-:-:S06]  /*1120*/  UISETP.NE.AND UP0, UPT, UR46, 0x3, UPT ;  /* 0x000000032e00788c */ /* 0x000fcc000bf05270 */
[----:B------:R-:W-:-:S13]  /*1130*/  PLOP3.LUT P0, PT, PT, PT, UP0, 0x80, 0x0 ;  /* 0x000000000000781c */ /* 0x000fda0003f0f008 */
[----:B------:R-:W-:Y:S05]  /*1140*/  @!P0 BRA `(.L_x_14) ;  /* 0x0000000000188947 */ /* 0x000fea0003800000 */
[----:B------:R-:W-:Y:S01]  /*1150*/  UISETP.NE.AND UP0, UPT, UR46, 0x4, UPT ;  /* 0x000000042e00788c */ /* 0x000fe2000bf05270 */
[----:B------:R-:W-:-:S05]  /*1160*/  MOV R18, R0 ;  /* 0x0000000000127202 */ /* 0x000fca0000000f00 */
[----:B------:R-:W-:-:S13]  /*1170*/  PLOP3.LUT P0, PT, PT, PT, UP0, 0x80, 0x0 ;  /* 0x000000000000781c */ /* 0x000fda0003f0f008 */
[----:B------:R-:W-:Y:S05]  /*1180*/  @P0 BRA `(.L_x_15) ;  /* 0x00000000001c0947 */ /* 0x000fea0003800000 */
[----:B------:R-:W-:Y:S01]  /*1190*/  LEA R18, R0, 0x3, 0x1 ;  /* 0x0000000300127811 */ /* 0x000fe200078e08ff */
[----:B------:R-:W-:Y:S06]  /*11a0*/  BRA `(.L_x_15) ;  /* 0x0000000000147947 */ /* 0x000fec0003800000 */
.L_x_14:
[----:B------:R-:W-:Y:S01]  /*11b0*/  LEA R18, R0, 0x2, 0x1 ;  /* 0x0000000200127811 */ /* 0x000fe200078e08ff */
[----:B------:R-:W-:Y:S06]  /*11c0*/  BRA `(.L_x_15) ;  /* 0x00000000000c7947 */ /* 0x000fec0003800000 */
.L_x_13:
[----:B------:R-:W-:Y:S01]  /*11d0*/  LEA R18, R0, 0x1, 0x1 ;  /* 0x0000000100127811 */ /* 0x000fe200078e08ff */
[----:B------:R-:W-:Y:S06]  /*11e0*/  BRA `(.L_x_15) ;  /* 0x0000000000047947 */ /* 0x000fec0003800000 */
.L_x_12:
[----:B------:R-:W-:-:S07]  /*11f0*/  IMAD.SHL.U32 R18, R0, 0x2, RZ ;  /* 0x0000000200127824 */ /* 0x000fce00078e00ff */
.L_x_15:
[----:B------:R-:W-:Y:S01]  /*1200*/  ULOP3.LUT UR6, UR44, 0x1, URZ, 0xfc, !UPT ;  /* 0x000000012c067892 */ /* 0x000fe2000f8efc3f */
[----:B------:R-:W-:Y:S01]  /*1210*/  LEA R0, R0, 0xff, 0x7 ;  /* 0x000000ff00007811 */ /* 0x000fe200078e38ff */
[----:B------:R-:W-:Y:S02]  /*1220*/  ULDC UR4, c[0x0][0x28c] ;  /* 0x0000a30000047ab9 */ /* 0x000fe40000000800 */
[----:B------:R-:W-:Y:S01]  /*1230*/  UIADD3 UR4, UR4, 0x7f, URZ ;  /* 0x0000007f04047890 */ /* 0x000fe2000fffe03f */
[----:B------:R-:W-:Y:S01]  /*1240*/  SHF.R.S32.HI R3, RZ, 0x1f, R0 ;  /* 0x0000001fff037819 */ /* 0x000fe20000011400 */
[----:B------:R-:W-:Y:S02]  /*1250*/  UISETP.NE.AND UP0, UPT, UR6, 0x3, UPT ;  /* 0x000000030600788c */ /* 0x000fe4000bf05270 */
[----:B------:R-:W-:Y:S01]  /*1260*/  USHF.R.S32.HI UR5, URZ, 0x1f, UR4 ;  /* 0x0000001f3f057899 */ /* 0x000fe20008011404 */
[----:B------:R-:W-:-:S03]  /*1270*/  LEA.HI R3, R3, R0, RZ, 0x7 ;  /* 0x0000000003037211 */ /* 0x000fc600078f38ff */
[----:B------:R-:W-:Y:S01]  /*1280*/  PLOP3.LUT P0, PT, PT, PT, UP0, 0x80, 0x0 ;  /* 0x000000000000781c */ /* 0x000fe20003f0f008 */
[----:B------:R-:W-:Y:S01]  /*1290*/  ULEA.HI UR5, UR5, UR4, URZ, 0x7 ;  /* 0x0000000405057291 */ /* 0x000fe2000f8f383f */
[----:B------:R-:W-:-:S03]  /*12a0*/  SHF.R.S32.HI R3, RZ, 0x7, R3 ;  /* 0x00000007ff037819 */ /* 0x000fc60000011403 */
[----:B------:R-:W-:-:S06]  /*12b0*/  USHF.R.S32.HI UR5, URZ, 0x7, UR5 ;  /* 0x000000073f057899 */ /* 0x000fcc0008011405 */
[----:B------:R-:W-:Y:S02]  /*12c0*/  VIMNMX R7, R3, UR5, PT ;  /* 0x0000000503077c48 */ /* 0x000fe4000bfe0100 */
[----:B------:R-:W-:Y:S05]  /*12d0*/  @!P0 BRA `(.L_x_16) ;  /* 0x0000000000048947 */ /* 0x000fea0003800000 */
[----:B------:R-:W-:Y:S01]  /*12e0*/  BPT.TRAP 0x1 ;  /* 0x000000040000795c */ /* 0x000fe20000300000 */
.L_x_16:
[----:B------:R-:W1:Y:S01]  /*12f0*/  S2UR UR4, SR_CgaCtaId ;  /* 0x00000000000479c3 */ /* 0x000e620000008800 */
[----:B------:R-:W-:Y:S01]  /*1300*/  UMOV UR41, 0x400 ;  /* 0x0000040000297882 */ /* 0x000fe20000000000 */
[----:B------:R-:W-:Y:S01]  /*1310*/  MOV R0, UR37 ;  /* 0x0000002500007c02 */ /* 0x000fe20008000f00 */
[----:B------:R-:W-:-:S03]  /*1320*/  UISETP.NE.AND UP0, UPT, UR43, 0x3, UPT ;  /* 0x000000032b00788c */ /* 0x000fc6000bf05270 */
[----:B------:R-:W-:-:S03]  /*1330*/  SHF.L.U32 R0, R0, 0x1f, RZ ;  /* 0x0000001f00007819 */ /* 0x000fc600000006ff */
[----:B------:R-:W-:Y:S01]  /*1340*/  PLOP3.LUT P0, PT, PT, PT, UP0, 0x80, 0x0 ;  /* 0x000000000000781c */ /* 0x000fe20003f0f008 */
[----:B-1----:R-:W-:-:S04]  /*1350*/  ULEA UR41, UR4, UR41, 0x18 ;  /* 0x0000002904297291 */ /* 0x002fc8000f8ec03f */
[----:B------:R-:W-:-:S09]  /*1360*/  ULEA UR4, UR42, UR41, 0x3 ;  /* 0x000000292a047291 */ /* 0x000fd2000f8e183f */
[----:B------:R-:W1:Y:S02]  /*1370*/  SYNCS.PHASECHK.TRANS64.TRYWAIT P1, [UR4+0x34450], R0 ;  /* 0x03445000ff0075a7 */ /* 0x000e640008020144 */
[----:B-1----:R-:W-:Y:S05]  /*1380*/  @!P1 BRA `(.L_x_17) ;  /* 0x000000cc000c9947 */ /* 0x002fea0003800000 */
.L_x_126:
[----:B------:R-:W-:Y:S05]  /*1390*/  @!P0 BRA `(.L_x_18) ;  /* 0x0000000000048947 */ /* 0x000fea0003800000 */
[----:B------:R-:W-:Y:S01]  /*13a0*/  BPT.TRAP 0x1 ;  /* 0x000000040000795c */ /* 0x000fe20000300000 */
.L_x_18:
[----:B------:R-:W-:Y:S01]  /*13b0*/  ULEA UR51, UR38, UR41, 0x3 ;  /* 0x0000002926337291 */ /* 0x000fe2000f8e183f */
[----:B-1----:R-:W-:Y:S01]  /*13c0*/  SHF.L.U32 R0, R19, 0x1f, RZ ;  /* 0x0000001f13007819 */ /* 0x002fe200000006ff */
[----:B------:R-:W-:Y:S01]  /*13d0*/  UIADD3 UR50, UR41, 0x34490, URZ ;  /* 0x0003449029327890 */ /* 0x000fe2000fffe03f */
[----:B------:R-:W-:Y:S01]  /*13e0*/  SHF.L.U32 R3, R22, 0x1f, RZ ;  /* 0x0000001f16037819 */ /* 0x000fe200000006ff */
[----:B------:R-:W-:Y:S02]  /*13f0*/  ULEA UR49, UR46, 0xfffffff8, 0x3 ;  /* 0xfffffff82e317891 */ /* 0x000fe4000f8e183f */
[----:B------:R-:W-:Y:S02]  /*1400*/  ULEA UR48, UR46, UR50, 0x3 ;  /* 0x000000322e307291 */ /* 0x000fe4000f8e183f */
[----:B------:R-:W-:Y:S01]  /*1410*/  ULOP3.LUT UR49, UR49, 0x8, URZ, 0xc, !UPT ;  /* 0x0000000831317892 */ /* 0x000fe2000f8e0c3f */
[----:B------:R-:W1:Y:S02]  /*1420*/  SYNCS.PHASECHK.TRANS64.TRYWAIT P1, [UR51+0x34400], R0 ;  /* 0x03440000ff0075a7 */ /* 0x000e640008020173 */
[----:B-1----:R-:W-:Y:S09]  /*1430*/  @!P1 BRA `(.L_x_19) ;  /* 0x000000c800f89947 */ /* 0x002ff20003800000 */
.L_x_127:
[----:B------:R-:W2:Y:S02]  /*1440*/  SYNCS.PHASECHK.TRANS64.TRYWAIT P1, [UR48+-0x8], R3 ;  /* 0xfffff803ff0075a7 */ /* 0x000ea40008020170 */
[----:B--2---:R-:W-:Y:S05]  /*1450*/  @!P1 BRA `(.L_x_20) ;  /* 0x000000cc00089947 */ /* 0x004fea0003800000 */
.L_x_128:
[----:B------:R-:W-:Y:S01]  /*1460*/  UIADD3 UR5, UR41, 0x8000, URZ ;  /* 0x0000800029057890 */ /* 0x000fe2000fffe03f */
[----:B------:R-:W-:Y:S01]  /*1470*/  WARPGROUP.ARRIVE ;  /* 0x00000000000079c5 */ /* 0x000fe20000000000 */
[----:B------:R-:W-:Y:S01]  /*1480*/  USHF.R.U32.HI UR4, URZ, 0x4, UR41 ;  /* 0x000000043f047899 */ /* 0x000fe20008011629 */
[----:B-1----:R-:W-:Y:S01]  /*1490*/  IMAD R3, R18, 0x40, R23 ;  /* 0x0000004012037824 */ /* 0x002fe200078e0217 */
[----:B------:R-:W-:Y:S01]  /*14a0*/  USHF.R.U32.HI UR5, URZ, 0x4, UR5 ;  /* 0x000000043f057899 */ /* 0x000fe20008011605 */
[C---:B------:R-:W-:Y:S01]  /*14b0*/  IADD3 R0, R152.reuse, 0x8, RZ ;  /* 0x0000000898007810 */ /* 0x040fe20007ffe0ff */
[----:B------:R-:W-:Y:S01]  /*14c0*/  ULOP3.LUT UR4, UR4, 0x3fff, URZ, 0xc0, !UPT ;  /* 0x00003fff04047892 */ /* 0x000fe2000f8ec03f */
[C---:B------:R-:W-:Y:S01]  /*14d0*/  VIADD R5, R3.reuse, 0x8 ;  /* 0x0000000803057836 */ /* 0x040fe20000000000 */
[----:B------:R-:W-:Y:S01]  /*14e0*/  ULOP3.LUT UR56, UR5, 0x3fff, URZ, 0xc0, !UPT ;  /* 0x00003fff05387892 */ /* 0x000fe2000f8ec03f */
[----:B------:R-:W-:Y:S01]  /*14f0*/  ISETP.GE.AND P3, PT, R3, R0, PT ;  /* 0x000000000300720c */ /* 0x000fe20003f66270 */
[----:B------:R-:W-:Y:S01]  /*1500*/  ULOP3.LUT UR4, UR4, 0x10000, URZ, 0xfc, !UPT ;  /* 0x0001000004047892 */ /* 0x000fe2000f8efc3f */
[C---:B------:R-:W-:Y:S01]  /*1510*/  IADD3 R0, R152.reuse, 0x10, RZ ;  /* 0x0000001098007810 */ /* 0x040fe20007ffe0ff */
[----:B------:R-:W-:Y:S01]  /*1520*/  ULOP3.LUT UR47, UR56, 0x10000, URZ, 0xfc, !UPT ;  /* 0x00010000382f7892 */ /* 0x000fe2000f8efc3f */
[----:B------:R-:W-:Y:S01]  /*1530*/  ISETP.GE.AND P1, PT, R5, R152, PT ;  /* 0x000000980500720c */ /* 0x000fe20003f26270 */
[----:B------:R-:W-:Y:S01]  /*1540*/  ULEA UR32, UR42, UR4, 0xa ;  /* 0x000000042a207291 */ /* 0x000fe2000f8e503f */
[----:B------:R-:W-:Y:S01]  /*1550*/  ISETP.GE.AND P6, PT, R3, R0, PT ;  /* 0x000000000300720c */ /* 0x000fe20003fc6270 */
[----:B------:R-:W-:Y:S01]  /*1560*/  ULEA UR34, UR38, UR47, 0xb ;  /* 0x0000002f26227291 */ /* 0x000fe2000f8e583f */
[C---:B------:R-:W-:Y:S01]  /*1570*/  VIADD R0, R152.reuse, 0x18 ;  /* 0x0000001898007836 */ /* 0x040fe20000000000 */
[----:B------:R-:W-:Y:S01]  /*1580*/  UMOV UR33, 0x40000040 ;  /* 0x4000004000217882 */ /* 0x000fe20000000000 */
[----:B------:R-:W-:Y:S01]  /*1590*/  UMOV UR35, 0x40000040 ;  /* 0x4000004000237882 */ /* 0x000fe20000000000 */
[----:B------:R-:W-:Y:S01]  /*15a0*/  UIADD3 UR4, UR32, 0x2, URZ ;  /* 0x0000000220047890 */ /* 0x000fe2000fffe03f */
[C---:B------:R-:W-:Y:S01]  /*15b0*/  VIADD R4, R152.reuse, 0x9 ;  /* 0x0000000998047836 */ /* 0x040fe20000000000 */
[----:B------:R-:W-:Y:S01]  /*15c0*/  UIADD3 UR6, UR34, 0x2, URZ ;  /* 0x0000000222067890 */ /* 0x000fe2000fffe03f */
[----:B------:R-:W-:Y:S01]  /*15d0*/  ISETP.GT.AND P2, PT, R5, R152, PT ;  /* 0x000000980500720c */ /* 0x000fe20003f44270 */
[----:B------:R-:W-:Y:S01]  /*15e0*/  UMOV UR5, 0x40000040 ;  /* 0x4000004000057882 */ /* 0x000fe20000000000 */
[----:B------:R-:W-:Y:S01]  /*15f0*/  HGMMA.64x128x16.F32 R24, gdesc[UR32], RZ, !UPT, gsb0 ;  /* 0x01e00000201879f0 */ /* 0x000fe2000c0008ff */
[----:B------:R-:W-:Y:S01]  /*1600*/  UMOV UR7, 0x40000040 ;  /* 0x4000004000077882 */ /* 0x000fe20000000000 */
[----:B------:R-:W-:Y:S01]  /*1610*/  UIADD3 UR8, UR32, 0x4, URZ ;  /* 0x0000000420087890 */ /* 0x000fe2000fffe03f */
[C---:B------:R-:W-:Y:S01]  /*1620*/  ISETP.GE.AND P4, PT, R3.reuse, R4, PT ;  /* 0x000000040300720c */ /* 0x040fe20003f86270 */
[----:B------:R-:W-:Y:S01]  /*1630*/  UIADD3 UR10, UR34, 0x4, URZ ;  /* 0x00000004220a7890 */ /* 0x000fe2000fffe03f */
[C---:B------:R-:W-:Y:S01]  /*1640*/  IADD3 R4, R152.reuse, 0x19, RZ ;  /* 0x0000001998047810 */ /* 0x040fe20007ffe0ff */
[----:B------:R-:W-:Y:S01]  /*1650*/  UMOV UR9, 0x40000040 ;  /* 0x4000004000097882 */ /* 0x000fe20000000000 */
[----:B------:R-:W-:Y:S01]  /*1660*/  UMOV UR11, 0x40000040 ;  /* 0x40000040000b7882 */ /* 0x000fe20000000000 */
[----:B------:R-:W-:Y:S01]  /*1670*/  UIADD3 UR12, UR32, 0x6, URZ ;  /* 0x00000006200c7890 */ /* 0x000fe2000fffe03f */
[----:B------:R-:W-:Y:S01]  /*1680*/  IADD3 R6, R152, 0x11, RZ ;  /* 0x0000001198067810 */ /* 0x000fe20007ffe0ff */
[----:B------:R-:W-:Y:S01]  /*1690*/  UIADD3 UR14, UR34, 0x6, URZ ;  /* 0x00000006220e7890 */ /* 0x000fe2000fffe03f */
[----:B------:R-:W-:Y:S01]  /*16a0*/  P2R R10, PR, RZ, 0x1 ;  /* 0x00000001ff0a7803 */ /* 0x000fe20000000000 */
[----:B------:R-:W-:Y:S01]  /*16b0*/  UMOV UR13, 0x40000040 ;  /* 0x40000040000d7882 */ /* 0x000fe20000000000 */
[----:B------:R-:W-:Y:S01]  /*16c0*/  UMOV UR15, 0x40000040 ;  /* 0x40000040000f7882 */ /* 0x000fe20000000000 */
[----:B------:R-:W-:Y:S01]  /*16d0*/  UIADD3 UR16, UR32, 0x200, URZ ;  /* 0x0000020020107890 */ /* 0x000fe2000fffe03f */
[----:B------:R-:W-:Y:S01]  /*16e0*/  ISETP.GE.AND P5, PT, R3, R6, PT ;  /* 0x000000060300720c */ /* 0x000fe20003fa6270 */
[----:B------:R-:W-:Y:S01]  /*16f0*/  UIADD3 UR18, UR34, 0x400, URZ ;  /* 0x0000040022127890 */ /* 0x000fe2000fffe03f */
[----:B------:R-:W-:Y:S01]  /*1700*/  UMOV UR17, 0x40000040 ;  /* 0x4000004000117882 */ /* 0x000fe20000000000 */
[----:B------:R-:W-:Y:S01]  /*1710*/  UMOV UR19, 0x40000040 ;  /* 0x4000004000137882 */ /* 0x000fe20000000000 */
[----:B------:R-:W-:-:S02]  /*1720*/  UIADD3 UR20, UR32, 0x202, URZ ;  /* 0x0000020220147890 */ /* 0x000fc4000fffe03f */
[----:B------:R-:W-:Y:S01]  /*1730*/  UIADD3 UR22, UR34, 0x402, URZ ;  /* 0x0000040222167890 */ /* 0x000fe2000fffe03f */
[----:B------:R-:W-:Y:S01]  /*1740*/  UMOV UR21, 0x40000040 ;  /* 0x4000004000157882 */ /* 0x000fe20000000000 */
[----:B------:R-:W-:Y:S01]  /*1750*/  UMOV UR23, 0x40000040 ;  /* 0x4000004000177882 */ /* 0x000fe20000000000 */
[----:B------:R-:W-:Y:S02]  /*1760*/  UIADD3 UR24, UR32, 0x204, URZ ;  /* 0x0000020420187890 */ /* 0x000fe4000fffe03f */
[----:B------:R-:W-:Y:S01]  /*1770*/  UIADD3 UR26, UR34, 0x404, URZ ;  /* 0x00000404221a7890 */ /* 0x000fe2000fffe03f */
[----:B------:R-:W-:Y:S01]  /*1780*/  UMOV UR25, 0x40000040 ;  /* 0x4000004000197882 */ /* 0x000fe20000000000 */
[----:B------:R-:W-:Y:S01]  /*1790*/  UMOV UR27, 0x40000040 ;  /* 0x40000040001b7882 */ /* 0x000fe20000000000 */
[----:B------:R-:W-:Y:S02]  /*17a0*/  UIADD3 UR28, UR32, 0x206, URZ ;  /* 0x00000206201c7890 */ /* 0x000fe4000fffe03f */
[----:B------:R-:W-:Y:S01]  /*17b0*/  UIADD3 UR30, UR34, 0x406, URZ ;  /* 0x00000406221e7890 */ /* 0x000fe2000fffe03f */
[----:B------:R-:W-:Y:S01]  /*17c0*/  UMOV UR29, 0x40000040 ;  /* 0x40000040001d7882 */ /* 0x000fe20000000000 */
[----:B------:R-:W-:Y:S01]  /*17d0*/  UMOV UR31, 0x40000040 ;  /* 0x40000040001f7882 */ /* 0x000fe20000000000 */
[----:B------:R-:W-:-:S04]  /*17e0*/  UIADD3 UR38, UR38, 0x1, URZ ;  /* 0x0000000126267890 */ /* 0x000fc8000fffe03f */
[----:B------:R-:W-:Y:S01]  /*17f0*/  UISETP.NE.AND UP0, UPT, UR38, 0x5, UPT ;  /* 0x000000052600788c */ /* 0x000fe2000bf05270 */
[----:B------:R-:W-:Y:S02]  /*1800*/  WARPGROUP.DEPBAR.LE gsb0, 0x0 ;  /* 0x00008000000079c5 */ /* 0x000fe40000010000 */
[----:B------:R-:W-:-:S06]  /*1810*/  WARPGROUP.ARRIVE ;  /* 0x00000000000079c5 */ /* 0x000fcc0000000000 */
[----:B------:R-:W-:Y:S01]  /*1820*/  HGMMA.64x128x16.F32 R24, gdesc[UR4], R24, gsb0 ;  /* 0x01e00000041879f0 */ /* 0x000fe20008000818 */
[----:B------:R-:W-:Y:S02]  /*1830*/  ULDC UR6, c[0x0][0x604] ;  /* 0x0001810000067ab9 */ /* 0x000fe40000000800 */
[----:B------:R-:W-:Y:S02]  /*1840*/  WARPGROUP.DEPBAR.LE gsb0, 0x0 ;  /* 0x00008000000079c5 */ /* 0x000fe40000010000 */
[----:B------:R-:W-:-:S07]  /*1850*/  WARPGROUP.ARRIVE ;  /* 0x00000000000079c5 */ /* 0x000fce0000000000 */
[----:B------:R-:W-:Y:S03]  /*1860*/  HGMMA.64x128x16.F32 R24, gdesc[UR8], R24, gsb0 ;  /* 0x01e00000081879f0 */ /* 0x000fe60008000818 */
        /* <DEDUP_REMOVED lines=16> */
[----:B------:R-:W-:Y:S02]  /*1970*/  FSEL R26, R26, -INF , P1 ;  /* 0xff8000001a1a7808 */ /* 0x000fe40000800000 */
[----:B------:R-:W-:Y:S02]  /*1980*/  ISETP.GE.AND P1, PT, R3, R152, PT ;  /* 0x000000980300720c */ /* 0x000fe40003f26270 */
[----:B------:R-:W-:Y:S02]  /*1990*/  FSEL R27, R27, -INF , P2 ;  /* 0xff8000001b1b7808 */ /* 0x000fe40001000000 */
[----:B------:R-:W-:-:S02]  /*19a0*/  FSEL R24, R24, -INF , P1 ;  /* 0xff80000018187808 */ /* 0x000fc40000800000 */
[----:B------:R-:W-:Y:S02]  /*19b0*/  FSEL R30, R30, -INF , P1 ;  /* 0xff8000001e1e7808 */ /* 0x000fe40000800000 */
[C---:B------:R-:W-:Y:S01]  /*19c0*/  ISETP.GE.AND P1, PT, R3.reuse, R0, PT ;  /* 0x000000000300720c */ /* 0x040fe20003f26270 */
[----:B------:R-:W-:Y:S01]  /*19d0*/  VIADD R0, R152, 0x20 ;  /* 0x0000002098007836 */ /* 0x000fe20000000000 */
[C---:B------:R-:W-:Y:S02]  /*19e0*/  ISETP.GT.AND P2, PT, R3.reuse, R152, PT ;  /* 0x000000980300720c */ /* 0x040fe40003f44270 */
[----:B------:R-:W-:Y:S02]  /*19f0*/  FSEL R28, R28, -INF , P3 ;  /* 0xff8000001c1c7808 */ /* 0x000fe40001800000 */
[----:B------:R-:W-:Y:S02]  /*1a00*/  FSEL R34, R34, -INF , P3 ;  /* 0xff80000022227808 */ /* 0x000fe40001800000 */
[----:B------:R-:W-:Y:S01]  /*1a10*/  ISETP.GE.AND P3, PT, R3, R0, PT ;  /* 0x000000000300720c */ /* 0x000fe20003f66270 */
[----:B------:R-:W-:Y:S01]  /*1a20*/  VIADD R0, R152, 0x28 ;  /* 0x0000002898007836 */ /* 0x000fe20000000000 */
[----:B------:R-:W-:-:S02]  /*1a30*/  FSEL R25, R25, -INF , P2 ;  /* 0xff80000019197808 */ /* 0x000fc40001000000 */
[----:B------:R-:W-:Y:S02]  /*1a40*/  FSEL R31, R31, -INF , P2 ;  /* 0xff8000001f1f7808 */ /* 0x000fe40001000000 */
[C---:B------:R-:W-:Y:S02]  /*1a50*/  ISETP.GE.AND P2, PT, R3.reuse, R4, PT ;  /* 0x000000040300720c */ /* 0x040fe40003f46270 */
[----:B------:R-:W-:Y:S02]  /*1a60*/  IADD3 R4, R152, 0x21, RZ ;  /* 0x0000002198047810 */ /* 0x000fe40007ffe0ff */
[----:B------:R-:W-:Y:S02]  /*1a70*/  FSEL R32, R32, -INF , P6 ;  /* 0xff80000020207808 */ /* 0x000fe40003000000 */
[----:B------:R-:W-:Y:S02]  /*1a80*/  FSEL R38, R38, -INF , P6 ;  /* 0xff80000026267808 */ /* 0x000fe40003000000 */
[----:B------:R-:W-:Y:S01]  /*1a90*/  ISETP.GE.AND P6, PT, R3, R0, PT ;  /* 0x000000000300720c */ /* 0x000fe20003fc6270 */
[----:B------:R-:W-:Y:S01]  /*1aa0*/  VIADD R0, R152, 0x30 ;  /* 0x0000003098007836 */ /* 0x000fe20000000000 */
[----:B------:R-:W-:-:S02]  /*1ab0*/  FSEL R29, R29, -INF , P4 ;  /* 0xff8000001d1d7808 */ /* 0x000fc40002000000 */
[----:B------:R-:W-:Y:S02]  /*1ac0*/  FSEL R35, R35, -INF , P4 ;  /* 0xff80000023237808 */ /* 0x000fe40002000000 */
[----:B------:R-:W-:Y:S02]  /*1ad0*/  ISETP.GE.AND P4, PT, R3, R4, PT ;  /* 0x000000040300720c */ /* 0x000fe40003f86270 */
[----:B------:R-:W-:Y:S02]  /*1ae0*/  IADD3 R4, R152, 0x29, RZ ;  /* 0x0000002998047810 */ /* 0x000fe40007ffe0ff */
[----:B------:R-:W-:Y:S02]  /*1af0*/  FSEL R36, R36, -INF , P1 ;  /* 0xff80000024247808 */ /* 0x000fe40000800000 */
[----:B------:R-:W-:Y:S02]  /*1b00*/  FSEL R42, R42, -INF , P1 ;  /* 0xff8000002a2a7808 */ /* 0x000fe40000800000 */
[----:B------:R-:W-:-:S02]  /*1b10*/  FMNMX R5, R24, R25, !PT ;  /* 0x0000001918057209 */ /* 0x000fc40007800000 */
[----:B------:R-:W-:Y:S02]  /*1b20*/  ISETP.GE.AND P1, PT, R3, R0, PT ;  /* 0x000000000300720c */ /* 0x000fe40003f26270 */
[----:B------:R-:W-:Y:S02]  /*1b30*/  FSEL R33, R33, -INF , P5 ;  /* 0xff80000021217808 */ /* 0x000fe40002800000 */
[----:B------:R-:W-:Y:S02]  /*1b40*/  FSEL R39, R39, -INF , P5 ;  /* 0xff80000027277808 */ /* 0x000fe40002800000 */
[----:B------:R-:W-:Y:S02]  /*1b50*/  IADD3 R0, R152, 0x31, RZ ;  /* 0x0000003198007810 */ /* 0x000fe40007ffe0ff */
[----:B------:R-:W-:Y:S02]  /*1b60*/  ISETP.GE.AND P5, PT, R3, R4, PT ;  /* 0x000000040300720c */ /* 0x000fe40003fa6270 */
[----:B------:R-:W-:-:S02]  /*1b70*/  FMNMX R4, R28, R5, !PT ;  /* 0x000000051c047209 */ /* 0x000fc40007800000 */
[----:B------:R-:W-:Y:S02]  /*1b80*/  FSEL R37, R37, -INF , P2 ;  /* 0xff80000025257808 */ /* 0x000fe40001000000 */
[----:B------:R-:W-:Y:S02]  /*1b90*/  FSEL R43, R43, -INF , P2 ;  /* 0xff8000002b2b7808 */ /* 0x000fe40001000000 */
[----:B------:R-:W-:Y:S01]  /*1ba0*/  ISETP.GE.AND P2, PT, R3, R0, PT ;  /* 0x000000000300720c */ /* 0x000fe20003f46270 */
[----:B------:R-:W-:Y:S01]  /*1bb0*/  VIADD R0, R152, 0x38 ;  /* 0x0000003898007836 */ /* 0x000fe20000000000 */
[----:B------:R-:W-:Y:S02]  /*1bc0*/  FMNMX R5, R29, R4, !PT ;  /* 0x000000041d057209 */ /* 0x000fe40007800000 */
[----:B------:R-:W-:Y:S02]  /*1bd0*/  FSEL R40, R40, -INF , P3 ;  /* 0xff80000028287808 */ /* 0x000fe40001800000 */
[----:B------:R-:W-:-:S02]  /*1be0*/  FSEL R46, R46, -INF , P3 ;  /* 0xff8000002e2e7808 */ /* 0x000fc40001800000 */
[----:B------:R-:W-:Y:S02]  /*1bf0*/  ISETP.GE.AND P3, PT, R3, R0, PT ;  /* 0x000000000300720c */ /* 0x000fe40003f66270 */
[----:B------:R-:W-:Y:S02]  /*1c00*/  FMNMX R4, R32, R5, !PT ;  /* 0x0000000520047209 */ /* 0x000fe40007800000 */
[----:B------:R-:W-:Y:S02]  /*1c10*/  IADD3 R0, R152, 0x39, RZ ;  /* 0x0000003998007810 */ /* 0x000fe40007ffe0ff */
[----:B------:R-:W-:Y:S02]  /*1c20*/  FSEL R41, R41, -INF , P4 ;  /* 0xff80000029297808 */ /* 0x000fe40002000000 */
[----:B------:R-:W-:Y:S02]  /*1c30*/  FSEL R47, R47, -INF , P4 ;  /* 0xff8000002f2f7808 */ /* 0x000fe40002000000 */
[----:B------:R-:W-:-:S02]  /*1c40*/  FMNMX R5, R33, R4, !PT ;  /* 0x0000000421057209 */ /* 0x000fc40007800000 */
[C---:B------:R-:W-:Y:S01]  /*1c50*/  ISETP.GE.AND P4, PT, R3.reuse, R0, PT ;  /* 0x000000000300720c */ /* 0x040fe20003f86270 */
[----:B------:R-:W-:Y:S01]  /*1c60*/  VIADD R0, R152, 0x40 ;  /* 0x0000004098007836 */ /* 0x000fe20000000000 */
[----:B------:R-:W-:Y:S02]  /*1c70*/  FMNMX R4, R36, R5, !PT ;  /* 0x0000000524047209 */ /* 0x000fe40007800000 */
[----:B------:R-:W-:Y:S02]  /*1c80*/  FSEL R44, R44, -INF , P6 ;  /* 0xff8000002c2c7808 */ /* 0x000fe40003000000 */
[----:B------:R-:W-:Y:S02]  /*1c90*/  FSEL R50, R50, -INF , P6 ;  /* 0xff80000032327808 */ /* 0x000fe40003000000 */
[----:B------:R-:W-:Y:S02]  /*1ca0*/  ISETP.GE.AND P6, PT, R3, R0, PT ;  /* 0x000000000300720c */ /* 0x000fe40003fc6270 */
[----:B------:R-:W-:-:S02]  /*1cb0*/  IADD3 R0, R152, 0x41, RZ ;  /* 0x0000004198007810 */ /* 0x000fc40007ffe0ff */
[----:B------:R-:W-:Y:S02]  /*1cc0*/  FMNMX R5, R37, R4, !PT ;  /* 0x0000000425057209 */ /* 0x000fe40007800000 */
[----:B------:R-:W-:Y:S02]  /*1cd0*/  FSEL R45, R45, -INF , P5 ;  /* 0xff8000002d2d7808 */ /* 0x000fe40002800000 */
[----:B------:R-:W-:Y:S02]  /*1ce0*/  FSEL R51, R51, -INF , P5 ;  /* 0xff80000033337808 */ /* 0x000fe40002800000 */
[----:B------:R-:W-:Y:S01]  /*1cf0*/  ISETP.GE.AND P5, PT, R3, R0, PT ;  /* 0x000000000300720c */ /* 0x000fe20003fa6270 */
[----:B------:R-:W-:Y:S01]  /*1d00*/  VIADD R0, R152, 0x48 ;  /* 0x0000004898007836 */ /* 0x000fe20000000000 */
[----:B------:R-:W-:Y:S02]  /*1d10*/  FMNMX R4, R40, R5, !PT ;  /* 0x0000000528047209 */ /* 0x000fe40007800000 */
[----:B------:R-:W-:-:S02]  /*1d20*/  FSEL R48, R48, -INF , P1 ;  /* 0xff80000030307808 */ /* 0x000fc40000800000 */
[----:B------:R-:W-:Y:S02]  /*1d30*/  FMNMX R5, R41, R4, !PT ;  /* 0x0000000429057209 */ /* 0x000fe40007800000 */
[----:B------:R-:W-:Y:S02]  /*1d40*/  FSEL R54, R54, -INF , P1 ;  /* 0xff80000036367808 */ /* 0x000fe40000800000 */
[----:B------:R-:W-:Y:S02]  /*1d50*/  ISETP.GE.AND P1, PT, R3, R0, PT ;  /* 0x000000000300720c */ /* 0x000fe40003f26270 */
[----:B------:R-:W-:Y:S02]  /*1d60*/  IADD3 R0, R152, 0x49, RZ ;  /* 0x0000004998007810 */ /* 0x000fe40007ffe0ff */
[----:B------:R-:W-:Y:S02]  /*1d70*/  FMNMX R4, R44, R5, !PT ;  /* 0x000000052c047209 */ /* 0x000fe40007800000 */
[----:B------:R-:W-:-:S02]  /*1d80*/  FSEL R49, R49, -INF , P2 ;  /* 0xff80000031317808 */ /* 0x000fc40001000000 */
[----:B------:R-:W-:Y:S02]  /*1d90*/  FSEL R55, R55, -INF , P2 ;  /* 0xff80000037377808 */ /* 0x000fe40001000000 */
[----:B------:R-:W-:Y:S01]  /*1da0*/  ISETP.GE.AND P2, PT, R3, R0, PT ;  /* 0x000000000300720c */ /* 0x000fe20003f46270 */
[----:B------:R-:W-:Y:S01]  /*1db0*/  VIADD R0, R152, 0x50 ;  /* 0x0000005098007836 */ /* 0x000fe20000000000 */
[----:B------:R-:W-:Y:S02]  /*1dc0*/  FMNMX R5, R45, R4, !PT ;  /* 0x000000042d057209 */ /* 0x000fe40007800000 */
[----:B------:R-:W-:Y:S02]  /*1dd0*/  FSEL R52, R52, -INF , P3 ;  /* 0xff80000034347808 */ /* 0x000fe40001800000 */
[----:B------:R-:W-:Y:S02]  /*1de0*/  FSEL R58, R58, -INF , P3 ;  /* 0xff8000003a3a7808 */ /* 0x000fe40001800000 */
[----:B------:R-:W-:-:S02]  /*1df0*/  FMNMX R4, R48, R5, !PT ;  /* 0x0000000530047209 */ /* 0x000fc40007800000 */
[----:B------:R-:W-:Y:S02]  /*1e00*/  ISETP.GE.AND P3, PT, R3, R0, PT ;  /* 0x000000000300720c */ /* 0x000fe40003f66270 */
[C---:B------:R-:W-:Y:S02]  /*1e10*/  IADD3 R0, R152.reuse, 0x51, RZ ;  /* 0x0000005198007810 */ /* 0x040fe40007ffe0ff */
[----:B------:R-:W-:Y:S02]  /*1e20*/  FMNMX R5, R49, R4, !PT ;  /* 0x0000000431057209 */ /* 0x000fe40007800000 */
[----:B------:R-:W-:Y:S02]  /*1e30*/  FSEL R53, R53, -INF , P4 ;  /* 0xff80000035357808 */ /* 0x000fe40002000000 */
[----:B------:R-:W-:Y:S02]  /*1e40*/  FSEL R59, R59, -INF , P4 ;  /* 0xff8000003b3b7808 */ /* 0x000fe40002000000 */
[----:B------:R-:W-:Y:S01]  /*1e50*/  ISETP.GE.AND P4, PT, R3, R0, PT ;  /* 0x000000000300720c */ /* 0x000fe20003f86270 */
[----:B------:R-:W-:Y:S01]  /*1e60*/  VIADD R0, R152, 0x58 ;  /* 0x0000005898007836 */ /* 0x000fe20000000000 */
[----:B------:R-:W-:-:S02]  /*1e70*/  FMNMX R4, R52, R5, !PT ;  /* 0x0000000534047209 */ /* 0x000fc40007800000 */
[----:B------:R-:W-:Y:S02]  /*1e80*/  FSEL R56, R56, -INF , P6 ;  /* 0xff80000038387808 */ /* 0x000fe40003000000 */
[----:B------:R-:W-:Y:S02]  /*1e90*/  FSEL R62, R62, -INF , P6 ;  /* 0xff8000003e3e7808 */ /* 0x000fe40003000000 */
[----:B------:R-:W-:Y:S02]  /*1ea0*/  ISETP.GE.AND P6, PT, R3, R0, PT ;  /* 0x000000000300720c */ /* 0x000fe40003fc6270 */
[----:B------:R-:W-:Y:S02]  /*1eb0*/  FMNMX R5, R53, R4, !PT ;  /* 0x0000000435057209 */ /* 0x000fe40007800000 */
[----:B------:R-:W-:Y:S02]  /*1ec0*/  IADD3 R0, R152, 0x59, RZ ;  /* 0x0000005998007810 */ /* 0x000fe40007ffe0ff */
[----:B------:R-:W-:-:S02]  /*1ed0*/  FSEL R57, R57, -INF , P5 ;  /* 0xff80000039397808 */ /* 0x000fc40002800000 */
[----:B------:R-:W-:Y:S02]  /*1ee0*/  FMNMX R4, R56, R5, !PT ;  /* 0x0000000538047209 */ /* 0x000fe40007800000 */
[----:B------:R-:W-:Y:S01]  /*1ef0*/  ISETP.GE.AND P0, PT, R3, R0, PT ;  /* 0x000000000300720c */ /* 0x000fe20003f06270 */
[----:B------:R-:W-:Y:S01]  /*1f00*/  VIADD R0, R152, 0x60 ;  /* 0x0000006098007836 */ /* 0x000fe20000000000 */
[----:B------:R-:W-:Y:S02]  /*1f10*/  FSEL R60, R60, -INF , P1 ;  /* 0xff8000003c3c7808 */ /* 0x000fe40000800000 */
[----:B------:R-:W-:Y:S02]  /*1f20*/  FMNMX R5, R57, R4, !PT ;  /* 0x0000000439057209 */ /* 0x000fe40007800000 */
[----:B------:R-:W-:Y:S02]  /*1f30*/  FSEL R66, R66, -INF , P1 ;  /* 0xff80000042427808 */ /* 0x000fe40000800000 */
[----:B------:R-:W-:-:S02]  /*1f40*/  ISETP.GE.AND P1, PT, R3, R0, PT ;  /* 0x000000000300720c */ /* 0x000fc40003f26270 */
[----:B------:R-:W-:Y:S02]  /*1f50*/  IADD3 R0, R152, 0x61, RZ ;  /* 0x0000006198007810 */ /* 0x000fe40007ffe0ff */
[----:B------:R-:W-:Y:S02]  /*1f60*/  FSEL R61, R61, -INF , P2 ;  /* 0xff8000003d3d7808 */ /* 0x000fe40001000000 */
[----:B------:R-:W-:Y:S02]  /*1f70*/  FMNMX R4, R60, R5, !PT ;  /* 0x000000053c047209 */ /* 0x000fe40007800000 */
[----:B------:R-:W-:Y:S02]  /*1f80*/  FSEL R67, R67, -INF , P2 ;  /* 0xff80000043437808 */ /* 0x000fe40001000000 */
[----:B------:R-:W-:Y:S01]  /*1f90*/  ISETP.GE.AND P2, PT, R3, R0, PT ;  /* 0x000000000300720c */ /* 0x000fe20003f46270 */
[----:B------:R-:W-:Y:S01]  /*1fa0*/  VIADD R0, R152, 0x68 ;  /* 0x0000006898007836 */ /* 0x000fe20000000000 */
[----:B------:R-:W-:-:S02]  /*1fb0*/  FSEL R64, R64, -INF , P3 ;  /* 0xff80000040407808 */ /* 0x000fc40001800000 */
[----:B------:R-:W-:Y:S02]  /*1fc0*/  FMNMX R5, R61, R4, !PT ;  /* 0x000000043d057209 */ /* 0x000fe40007800000 */
[----:B------:R-:W-:Y:S02]  /*1fd0*/  FSEL R65, R65, -INF , P4 ;  /* 0xff80000041417808 */ /* 0x000fe40002000000 */
[----:B------:R-:W-:Y:S02]  /*1fe0*/  FMNMX R4, R64, R5, !PT ;  /* 0x0000000540047209 */ /* 0x000fe40007800000 */
[----:B------:R-:W-:Y:S02]  /*1ff0*/  FSEL R70, R70, -INF , P3 ;  /* 0xff80000046467808 */ /* 0x000fe40001800000 */
[----:B------:R-:W-:Y:S02]  /*2000*/  ISETP.GE.AND P3, PT, R3, R0, PT ;  /* 0x000000000300720c */ /* 0x000fe40003f66270 */
[----:B------:R-:W-:-:S02]  /*2010*/  IADD3 R0, R152, 0x78, RZ ;  /* 0x0000007898007810 */ /* 0x000fc40007ffe0ff */
[----:B------:R-:W-:Y:S02]  /*2020*/  FSEL R68, R68, -INF , P6 ;  /* 0xff80000044447808 */ /* 0x000fe40003000000 */
[----:B------:R-:W-:Y:S02]  /*2030*/  FMNMX R5, R65, R4, !PT ;  /* 0x0000000441057209 */ /* 0x000fe40007800000 */
[----:B------:R-:W-:Y:S02]  /*2040*/  FSEL R71, R71, -INF , P4 ;  /* 0xff80000047477808 */ /* 0x000fe40002000000 */
[----:B------:R-:W-:Y:S01]  /*2050*/  ISETP.GE.AND P4, PT, R3, R0, PT ;  /* 0x000000000300720c */ /* 0x000fe20003f86270 */
[----:B------:R-:W-:Y:S01]  /*2060*/  VIADD R0, R152, 0x79 ;  /* 0x0000007998007836 */ /* 0x000fe20000000000 */
[----:B------:R-:W-:Y:S02]  /*2070*/  FSEL R69, R69, -INF , P0 ;  /* 0xff80000045457808 */ /* 0x000fe40000000000 */
[----:B------:R-:W-:-:S02]  /*2080*/  FMNMX R4, R68, R5, !PT ;  /* 0x0000000544047209 */ /* 0x000fc40007800000 */
[----:B------:R-:W-:Y:S02]  /*2090*/  FSEL R72, R72, -INF , P1 ;  /* 0xff80000048487808 */ /* 0x000fe40000800000 */
[----:B------:R-:W-:Y:S02]  /*20a0*/  FSEL R84, R84, -INF , P4 ;  /* 0xff80000054547808 */ /* 0x000fe40002000000 */
[----:B------:R-:W-:Y:S02]  /*20b0*/  FMNMX R5, R69, R4, !PT ;  /* 0x0000000445057209 */ /* 0x000fe40007800000 */
[----:B------:R-:W-:Y:S02]  /*20c0*/  ISETP.GE.AND P4, PT, R3, R0, PT ;  /* 0x000000000300720c */ /* 0x000fe40003f86270 */
[----:B------:R-:W-:Y:S02]  /*20d0*/  IADD3 R0, R152, 0x69, RZ ;  /* 0x0000006998007810 */ /* 0x000fe40007ffe0ff */
[----:B------:R-:W-:-:S02]  /*20e0*/  FSEL R73, R73, -INF , P2 ;  /* 0xff80000049497808 */ /* 0x000fc40001000000 */
[----:B------:R-:W-:Y:S02]  /*20f0*/  FMNMX R4, R72, R5, !PT ;  /* 0x0000000548047209 */ /* 0x000fe40007800000 */
[----:B------:R-:W-:Y:S02]  /*2100*/  FSEL R85, R85, -INF , P4 ;  /* 0xff80000055557808 */ /* 0x000fe40002000000 */
[----:B------:R-:W-:Y:S01]  /*2110*/  ISETP.GE.AND P4, PT, R3, R0, PT ;  /* 0x000000000300720c */ /* 0x000fe20003f86270 */
[----:B------:R-:W-:Y:S01]  /*2120*/  VIADD R0, R152, 0x70 ;  /* 0x0000007098007836 */ /* 0x000fe20000000000 */
[----:B------:R-:W-:Y:S02]  /*2130*/  P2R R6, PR, RZ, 0x40 ;  /* 0x00000040ff067803 */ /* 0x000fe40000000000 */
[----:B------:R-:W-:Y:S02]  /*2140*/  FSEL R76, R76, -INF , P3 ;  /* 0xff8000004c4c7808 */ /* 0x000fe40001800000 */
[----:B------:R-:W-:-:S02]  /*2150*/  FMNMX R5, R73, R4, !PT ;  /* 0x0000000449057209 */ /* 0x000fc40007800000 */
[----:B------:R-:W-:Y:S02]  /*2160*/  P2R R9, PR, RZ, 0x1 ;  /* 0x00000001ff097803 */ /* 0x000fe40000000000 */
[----:B------:R-:W-:Y:S02]  /*2170*/  FSEL R63, R63, -INF , P5 ;  /* 0xff8000003f3f7808 */ /* 0x000fe40002800000 */
[----:B------:R-:W-:Y:S02]  /*2180*/  ISETP.NE.AND P0, PT, R6, RZ, PT ;  /* 0x000000ff0600720c */ /* 0x000fe40003f05270 */
[----:B------:R-:W-:Y:S02]  /*2190*/  IADD3 R4, R152, 0x71, RZ ;  /* 0x0000007198047810 */ /* 0x000fe40007ffe0ff */
[----:B------:R-:W-:Y:S02]  /*21a0*/  FSEL R77, R77, -INF , P4 ;  /* 0xff8000004d4d7808 */ /* 0x000fe40002000000 */
[----:B------:R-:W-:-:S02]  /*21b0*/  FMNMX R6, R76, R5, !PT ;  /* 0x000000054c067209 */ /* 0x000fc40007800000 */
[----:B------:R-:W-:Y:S02]  /*21c0*/  ISETP.GE.AND P5, PT, R3, R0, PT ;  /* 0x000000000300720c */ /* 0x000fe40003fa6270 */
[----:B------:R-:W-:Y:S02]  /*21d0*/  FMNMX R5, R77, R6, !PT ;  /* 0x000000064d057209 */ /* 0x000fe40007800000 */
[----:B------:R-:W-:Y:S02]  /*21e0*/  FSEL R80, R80, -INF , P5 ;  /* 0xff80000050507808 */ /* 0x000fe40002800000 */
[----:B------:R-:W-:Y:S02]  /*21f0*/  ISETP.GE.AND P6, PT, R3, R4, PT ;  /* 0x000000040300720c */ /* 0x000fe40003fc6270 */
[----:B------:R-:W-:Y:S02]  /*2200*/  FMNMX R0, R80, R5, !PT ;  /* 0x0000000550007209 */ /* 0x000fe40007800000 */
[----:B------:R-:W-:-:S02]  /*2210*/  FSEL R81, R81, -INF , P6 ;  /* 0xff80000051517808 */ /* 0x000fc40003000000 */
[----:B------:R-:W-:Y:S02]  /*2220*/  P2R R8, PR, RZ, 0x1 ;  /* 0x00000001ff087803 */ /* 0x000fe40000000000 */
[----:B------:R-:W-:Y:S02]  /*2230*/  FMNMX R3, R81, R0, !PT ;  /* 0x0000000051037209 */ /* 0x000fe40007800000 */
[----:B------:R-:W-:Y:S02]  /*2240*/  FSEL R78, R78, -INF , P1 ;  /* 0xff8000004e4e7808 */ /* 0x000fe40000800000 */
[----:B------:R-:W-:Y:S02]  /*2250*/  FMNMX R0, R84, R3, !PT ;  /* 0x0000000354007209 */ /* 0x000fe40007800000 */
[----:B------:R-:W-:Y:S02]  /*2260*/  FSEL R82, R82, -INF , P3 ;  /* 0xff80000052527808 */ /* 0x000fe40001800000 */
[----:B------:R-:W-:-:S02]  /*2270*/  FMNMX R0, R85, R0, !PT ;  /* 0x0000000055007209 */ /* 0x000fc40007800000 */
[----:B------:R-:W-:Y:S02]  /*2280*/  FSEL R83, R83, -INF , P4 ;  /* 0xff80000053537808 */ /* 0x000fe40002000000 */
[----:B------:R-:W-:Y:S01]  /*2290*/  FSEL R87, R87, -INF , P6 ;  /* 0xff80000057577808 */ /* 0x000fe20003000000 */
[----:B------:R-:W1:Y:S01]  /*22a0*/  SHFL.BFLY PT, R3, R0, 0x1, 0x1f ;  /* 0x0c201f0000037f89 */ /* 0x000e6200000e0000 */
[----:B------:R-:W-:Y:S02]  /*22b0*/  FSEL R79, R79, -INF , P2 ;  /* 0xff8000004f4f7808 */ /* 0x000fe40001000000 */
[----:B------:R-:W-:Y:S02]  /*22c0*/  FSEL R86, R86, -INF , P5 ;  /* 0xff80000056567808 */ /* 0x000fe40002800000 */
[----:B-1----:R-:W-:-:S05]  /*22d0*/  FMNMX R3, R0, R3, !PT ;  /* 0x0000000300037209 */ /* 0x002fca0007800000 */
[----:B------:R-:W1:Y:S02]  /*22e0*/  SHFL.BFLY PT, R4, R3, 0x2, 0x1f ;  /* 0x0c401f0003047f89 */ /* 0x000e6400000e0000 */
[----:B-1----:R-:W-:Y:S02]  /*22f0*/  FMNMX R5, R3, R4, !PT ;  /* 0x0000000403057209 */ /* 0x002fe40007800000 */
[----:B------:R-:W-:Y:S02]  /*2300*/  FMNMX R3, R26, R27, !PT ;  /* 0x0000001b1a037209 */ /* 0x000fe40007800000 */
[C---:B------:R-:W-:Y:S02]  /*2310*/  FSETP.NEU.AND P0, PT, R5.reuse, -INF , PT ;  /* 0xff8000000500780b */ /* 0x040fe40003f0d000 */
[----:B------:R-:W-:Y:S02]  /*2320*/  FMNMX R0, R30, R3, !PT ;  /* 0x000000031e007209 */ /* 0x000fe40007800000 */
[----:B------:R-:W-:-:S02]  /*2330*/  FSEL R4, R5, RZ, P0 ;  /* 0x000000ff05047208 */ /* 0x000fc40000000000 */
[----:B------:R-:W-:Y:S02]  /*2340*/  FMNMX R3, R31, R0, !PT ;  /* 0x000000001f037209 */ /* 0x000fe40007800000 */
[----:B------:R-:W-:Y:S01]  /*2350*/  ISETP.NE.AND P0, PT, R8, RZ, PT ;  /* 0x000000ff0800720c */ /* 0x000fe20003f05270 */
[----:B------:R-:W-:Y:S01]  /*2360*/  FMUL R20, R4, UR6 ;  /* 0x0000000604147c20 */ /* 0x000fe20008400000 */
[----:B------:R-:W-:Y:S02]  /*2370*/  FMNMX R0, R34, R3, !PT ;  /* 0x0000000322007209 */ /* 0x000fe40007800000 */
[----:B------:R-:W-:Y:S01]  /*2380*/  FSEL R74, R74, -INF , P0 ;  /* 0xff8000004a4a7808 */ /* 0x000fe20000000000 */
[--C-:B------:R-:W-:Y:S01]  /*2390*/  FFMA R24, R24, UR6, -R20.reuse ;  /* 0x0000000618187c23 */ /* 0x100fe20008000814 */
[--C-:B------:R-:W-:Y:S01]  /*23a0*/  FFMA R4, R28, UR6, -R20.reuse ;  /* 0x000000061c047c23 */ /* 0x100fe20008000814 */
[--C-:B------:R-:W-:Y:S01]  /*23b0*/  FFMA R8, R36, UR6, -R20.reuse ;  /* 0x0000000624087c23 */ /* 0x100fe20008000814 */
[--C-:B------:R-:W-:Y:S01]  /*23c0*/  FFMA R11, R29, UR6, -R20.reuse ;  /* 0x000000061d0b7c23 */ /* 0x100fe20008000814 */
[----:B------:R-:W-:Y:S01]  /*23d0*/  FMNMX R3, R35, R0, !PT ;  /* 0x0000000023037209 */ /* 0x000fe20007800000 */
[--C-:B------:R-:W-:Y:S01]  /*23e0*/  FFMA R13, R33, UR6, -R20.reuse ;  /* 0x00000006210d7c23 */ /* 0x100fe20008000814 */
[----:B------:R-:W-:Y:S01]  /*23f0*/  FSETP.GEU.AND P1, PT, R24, -126, PT ;  /* 0xc2fc00001800780b */ /* 0x000fe20003f2e000 */
[--C-:B------:R-:W-:Y:S01]  /*2400*/  FFMA R28, R32, UR6, -R20.reuse ;  /* 0x00000006201c7c23 */ /* 0x100fe20008000814 */
[----:B------:R-:W-:Y:S01]  /*2410*/  FSETP.GEU.AND P3, PT, R4, -126, PT ;  /* 0xc2fc00000400780b */ /* 0x000fe20003f6e000 */
[--C-:B------:R-:W-:Y:S01]  /*2420*/  FFMA R32, R40, UR6, -R20.reuse ;  /* 0x0000000628207c23 */ /* 0x100fe20008000814 */
[----:B------:R-:W-:Y:S01]  /*2430*/  FMNMX R0, R38, R3, !PT ;  /* 0x0000000326007209 */ /* 0x000fe20007800000 */
[--C-:B------:R-:W-:Y:S01]  /*2440*/  FFMA R36, R48, UR6, -R20.reuse ;  /* 0x0000000630247c23 */ /* 0x100fe20008000814 */
[----:B------:R-:W-:Y:S01]  /*2450*/  FSETP.GEU.AND P4, PT, R11, -126, PT ;  /* 0xc2fc00000b00780b */ /* 0x000fe20003f8e000 */
[--C-:B------:R-:W-:Y:S01]  /*2460*/  FFMA R21, R41, UR6, -R20.reuse ;  /* 0x0000000629157c23 */ /* 0x100fe20008000814 */
[----:B------:R-:W-:Y:S01]  /*2470*/  FMNMX R3, R39, R0, !PT ;  /* 0x0000000027037209 */ /* 0x000fe20007800000 */
[--C-:B------:R-:W-:Y:S01]  /*2480*/  FFMA R15, R37, UR6, -R20.reuse ;  /* 0x00000006250f7c23 */ /* 0x100fe20008000814 */
[----:B------:R-:W-:Y:S01]  /*2490*/  ISETP.NE.AND P0, PT, R9, RZ, PT ;  /* 0x000000ff0900720c */ /* 0x000fe20003f05270 */
[--C-:B------:R-:W-:Y:S01]  /*24a0*/  FFMA R9, R25, UR6, -R20.reuse ;  /* 0x0000000619097c23 */ /* 0x100fe20008000814 */
[----:B------:R-:W-:Y:S01]  /*24b0*/  FMNMX R0, R42, R3, !PT ;  /* 0x000000032a007209 */ /* 0x000fe20007800000 */
[----:B------:R-:W-:Y:S01]  /*24c0*/  @!P1 FMUL R24, R24, 0.5 ;  /* 0x3f00000018189820 */ /* 0x000fe20000400000 */
[----:B------:R-:W-:Y:S01]  /*24d0*/  FSETP.GEU.AND P6, PT, R13, -126, PT ;  /* 0xc2fc00000d00780b */ /* 0x000fe20003fce000 */
[----:B------:R-:W-:Y:S01]  /*24e0*/  @!P3 FMUL R4, R4, 0.5 ;  /* 0x3f0000000404b820 */ /* 0x000fe20000400000 */
[----:B------:R-:W-:Y:S01]  /*24f0*/  FMNMX R3, R43, R0, !PT ;  /* 0x000000002b037209 */ /* 0x000fe20007800000 */
[--C-:B------:R-:W-:Y:S01]  /*2500*/  FFMA R25, R45, UR6, -R20.reuse ;  /* 0x000000062d197c23 */ /* 0x100fe20008000814 */
[----:B------:R-:W-:Y:S01]  /*2510*/  FSETP.GEU.AND P2, PT, R9, -126, PT ;  /* 0xc2fc00000900780b */ /* 0x000fe20003f4e000 */
[----:B------:R-:W1:Y:S01]  /*2520*/  MUFU.EX2 R24, R24 ;  /* 0x0000001800187308 */ /* 0x000e620000000800 */
[----:B------:R-:W-:Y:S01]  /*2530*/  @!P4 FMUL R11, R11, 0.5 ;  /* 0x3f0000000b0bc820 */ /* 0x000fe20000400000 */
[----:B------:R-:W-:Y:S01]  /*2540*/  FMNMX R0, R46, R3, !PT ;  /* 0x000000032e007209 */ /* 0x000fe20007800000 */
[--C-:B------:R-:W-:Y:S01]  /*2550*/  FFMA R12, R52, UR6, -R20.reuse ;  /* 0x00000006340c7c23 */ /* 0x100fe20008000814 */
[----:B------:R-:W-:Y:S01]  /*2560*/  FSETP.GEU.AND P5, PT, R28, -126, PT ;  /* 0xc2fc00001c00780b */ /* 0x000fe20003fae000 */
[--C-:B------:R-:W-:Y:S01]  /*2570*/  FFMA R41, R60, UR6, -R20.reuse ;  /* 0x000000063c297c23 */ /* 0x100fe20008000814 */
[----:B------:R-:W-:Y:S01]  /*2580*/  FMNMX R3, R47, R0, !PT ;  /* 0x000000002f037209 */ /* 0x000fe20007800000 */
[--C-:B------:R-:W-:Y:S01]  /*2590*/  FFMA R33, R53, UR6, -R20.reuse ;  /* 0x0000000635217c23 */ /* 0x100fe20008000814 */
[----:B------:R-:W2:Y:S01]  /*25a0*/  MUFU.EX2 R4, R4 ;  /* 0x0000000400047308 */ /* 0x000ea20000000800 */
[----:B------:R-:W-:Y:S01]  /*25b0*/  @!P6 FMUL R13, R13, 0.5 ;  /* 0x3f0000000d0de820 */ /* 0x000fe20000400000 */
[----:B------:R-:W-:Y:S01]  /*25c0*/  FMNMX R0, R50, R3, !PT ;  /* 0x0000000332007209 */ /* 0x000fe20007800000 */
[--C-:B------:R-:W-:Y:S01]  /*25d0*/  FFMA R40, R57, UR6, -R20.reuse ;  /* 0x0000000639287c23 */ /* 0x100fe20008000814 */
[----:B------:R-:W-:Y:S01]  /*25e0*/  @!P2 FMUL R9, R9, 0.5 ;  /* 0x3f0000000909a820 */ /* 0x000fe20000400000 */
[----:B------:R-:W-:Y:S01]  /*25f0*/  FSEL R75, R75, -INF , P0 ;  /* 0xff8000004b4b7808 */ /* 0x000fe20000000000 */
[--C-:B------:R-:W-:Y:S01]  /*2600*/  FFMA R29, R49, UR6, -R20.reuse ;  /* 0x00000006311d7c23 */ /* 0x100fe20008000814 */
[----:B------:R-:W-:Y:S01]  /*2610*/  FMNMX R3, R51, R0, !PT ;  /* 0x0000000033037209 */ /* 0x000fe20007800000 */
[----:B------:R-:W3:Y:S01]  /*2620*/  MUFU.EX2 R11, R11 ;  /* 0x0000000b000b7308 */ /* 0x000ee20000000800 */
[----:B-1----:R-:W-:Y:S01]  /*2630*/  @!P1 FMUL R24, R24, R24 ;  /* 0x0000001818189220 */ /* 0x002fe20000400000 */
[----:B------:R-:W-:Y:S01]  /*2640*/  FSETP.GEU.AND P1, PT, R8, -126, PT ;  /* 0xc2fc00000800780b */ /* 0x000fe20003f2e000 */
[----:B------:R-:W-:Y:S01]  /*2650*/  @!P5 FMUL R28, R28, 0.5 ;  /* 0x3f0000001c1cd820 */ /* 0x000fe20000400000 */
[----:B------:R-:W-:Y:S01]  /*2660*/  FMNMX R0, R54, R3, !PT ;  /* 0x0000000336007209 */ /* 0x000fe20007800000 */
[--C-:B------:R-:W-:Y:S01]  /*2670*/  FFMA R45, R64, UR6, -R20.reuse ;  /* 0x00000006402d7c23 */ /* 0x100fe20008000814 */
[----:B------:R-:W-:Y:S01]  /*2680*/  ISETP.NE.AND P0, PT, R10, RZ, PT ;  /* 0x000000ff0a00720c */ /* 0x000fe20003f05270 */
[--C-:B------:R-:W-:Y:S01]  /*2690*/  FFMA R10, R44, UR6, -R20.reuse ;  /* 0x000000062c0a7c23 */ /* 0x100fe20008000814 */
[----:B------:R-:W1:Y:S01]  /*26a0*/  MUFU.EX2 R13, R13 ;  /* 0x0000000d000d7308 */ /* 0x000e620000000800 */
[----:B--2---:R-:W-:Y:S01]  /*26b0*/  @!P3 FMUL R4, R4, R4 ;  /* 0x000000040404b220 */ /* 0x004fe20000400000 */
[----:B------:R-:W-:Y:S01]  /*26c0*/  FSETP.GEU.AND P3, PT, R32, -126, PT ;  /* 0xc2fc00002000780b */ /* 0x000fe20003f6e000 */
[--C-:B------:R-:W-:Y:S01]  /*26d0*/  FFMA R37, R56, UR6, -R20.reuse ;  /* 0x0000000638257c23 */ /* 0x100fe20008000814 */
[----:B------:R-:W-:Y:S01]  /*26e0*/  FMNMX R3, R55, R0, !PT ;  /* 0x0000000037037209 */ /* 0x000fe20007800000 */
[--C-:B------:R-:W-:Y:S01]  /*26f0*/  FFMA R72, R72, UR6, -R20.reuse ;  /* 0x0000000648487c23 */ /* 0x100fe20008000814 */
[--C-:B------:R-:W-:Y:S01]  /*2700*/  FFMA R65, R65, UR6, -R20.reuse ;  /* 0x0000000641417c23 */ /* 0x100fe20008000814 */
[----:B------:R-:W-:Y:S01]  /*2710*/  @!P1 FMUL R8, R8, 0.5 ;  /* 0x3f00000008089820 */ /* 0x000fe20000400000 */
[----:B------:R-:W2:Y:S01]  /*2720*/  MUFU.EX2 R9, R9 ;  /* 0x0000000900097308 */ /* 0x000ea20000000800 */
[----:B---3--:R-:W-:Y:S01]  /*2730*/  @!P4 FMUL R11, R11, R11 ;  /* 0x0000000b0b0bc220 */ /* 0x008fe20000400000 */
[----:B------:R-:W-:Y:S01]  /*2740*/  FSETP.GEU.AND P4, PT, R21, -126, PT ;  /* 0xc2fc00001500780b */ /* 0x000fe20003f8e000 */
[--C-:B------:R-:W-:Y:S01]  /*2750*/  FFMA R69, R69, UR6, -R20.reuse ;  /* 0x0000000645457c23 */ /* 0x100fe20008000814 */
[----:B------:R-:W-:Y:S01]  /*2760*/  FMNMX R0, R58, R3, !PT ;  /* 0x000000033a007209 */ /* 0x000fe20007800000 */
[--C-:B------:R-:W-:Y:S01]  /*2770*/  FFMA R14, R61, UR6, -R20.reuse ;  /* 0x000000063d0e7c23 */ /* 0x100fe20008000814 */
[--C-:B------:R-:W-:Y:S01]  /*2780*/  FFMA R76, R76, UR6, -R20.reuse ;  /* 0x000000064c4c7c23 */ /* 0x100fe20008000814 */
[----:B------:R-:W-:Y:S01]  /*2790*/  @!P3 FMUL R32, R32, 0.5 ;  /* 0x3f0000002020b820 */ /* 0x000fe20000400000 */
[----:B------:R-:W3:Y:S01]  /*27a0*/  MUFU.EX2 R8, R8 ;  /* 0x0000000800087308 */ /* 0x000ee20000000800 */
[----:B------:R-:W-:Y:S01]  /*27b0*/  FMNMX R3, R59, R0, !PT ;  /* 0x000000003b037209 */ /* 0x000fe20007800000 */
[----:B-1----:R-:W-:Y:S01]  /*27c0*/  @!P6 FMUL R13, R13, R13 ;  /* 0x0000000d0d0de220 */ /* 0x002fe20000400000 */
[----:B------:R-:W-:Y:S01]  /*27d0*/  FSETP.GEU.AND P6, PT, R25, -126, PT ;  /* 0xc2fc00001900780b */ /* 0x000fe20003fce000 */
[--C-:B------:R-:W-:Y:S01]  /*27e0*/  FFMA R81, R81, UR6, -R20.reuse ;  /* 0x0000000651517c23 */ /* 0x100fe20008000814 */
[----:B------:R-:W-:Y:S01]  /*27f0*/  FMNMX R0, R62, R3, !PT ;  /* 0x000000033e007209 */ /* 0x000fe20007800000 */
[--C-:B------:R-:W-:Y:S01]  /*2800*/  FFMA R68, R68, UR6, -R20.reuse ;  /* 0x0000000644447c23 */ /* 0x100fe20008000814 */
[----:B------:R-:W-:Y:S01]  /*2810*/  @!P4 FMUL R21, R21, 0.5 ;  /* 0x3f0000001515c820 */ /* 0x000fe20000400000 */
[----:B------:R-:W1:Y:S01]  /*2820*/  MUFU.EX2 R32, R32 ;  /* 0x0000002000207308 */ /* 0x000e620000000800 */
[----:B------:R-:W-:Y:S01]  /*2830*/  FMNMX R3, R63, R0, !PT ;  /* 0x000000003f037209 */ /* 0x000fe20007800000 */
[----:B--2---:R-:W-:Y:S01]  /*2840*/  @!P2 FMUL R9, R9, R9 ;  /* 0x000000090909a220 */ /* 0x004fe20000400000 */
[----:B------:R-:W-:Y:S01]  /*2850*/  FSETP.GEU.AND P2, PT, R15, -126, PT ;  /* 0xc2fc00000f00780b */ /* 0x000fe20003f4e000 */
[--C-:B------:R-:W-:Y:S01]  /*2860*/  FFMA R77, R77, UR6, -R20.reuse ;  /* 0x000000064d4d7c23 */ /* 0x100fe20008000814 */
[----:B------:R-:W-:Y:S01]  /*2870*/  FMNMX R0, R66, R3, !PT ;  /* 0x0000000342007209 */ /* 0x000fe20007800000 */
[--C-:B------:R-:W-:Y:S01]  /*2880*/  FFMA R73, R73, UR6, -R20.reuse ;  /* 0x0000000649497c23 */ /* 0x100fe20008000814 */
[--C-:B------:R-:W-:Y:S01]  /*2890*/  FFMA R80, R80, UR6, -R20.reuse ;  /* 0x0000000650507c23 */ /* 0x100fe20008000814 */
[----:B------:R-:W2:Y:S01]  /*28a0*/  MUFU.EX2 R28, R28 ;  /* 0x0000001c001c7308 */ /* 0x000ea20000000800 */
[----:B---3--:R-:W-:Y:S01]  /*28b0*/  @!P1 FMUL R8, R8, R8 ;  /* 0x0000000808089220 */ /* 0x008fe20000400000 */
[----:B------:R-:W-:Y:S01]  /*28c0*/  FSETP.GEU.AND P1, PT, R36, -126, PT ;  /* 0xc2fc00002400780b */ /* 0x000fe20003f2e000 */
[----:B------:R-:W-:Y:S01]  /*28d0*/  @!P6 FMUL R25, R25, 0.5 ;  /* 0x3f0000001919e820 */ /* 0x000fe20000400000 */
[----:B------:R-:W-:Y:S01]  /*28e0*/  FMNMX R3, R67, R0, !PT ;  /* 0x0000000043037209 */ /* 0x000fe20007800000 */
[--C-:B------:R-:W-:Y:S01]  /*28f0*/  FFMA R84, R84, UR6, -R20.reuse ;  /* 0x0000000654547c23 */ /* 0x100fe20008000814 */
[----:B------:R-:W-:-:S02]  /*2900*/  FFMA R85, R85, UR6, -R20 ;  /* 0x0000000655557c23 */ /* 0x000fc40008000814 */
[----:B------:R-:W3:Y:S01]  /*2910*/  MUFU.EX2 R21, R21 ;  /* 0x0000001500157308 */ /* 0x000ee20000000800 */
[----:B------:R-:W-:Y:S01]  /*2920*/  FMNMX R0, R70, R3, !PT ;  /* 0x0000000346007209 */ /* 0x000fe20007800000 */
[----:B------:R-:W-:Y:S01]  /*2930*/  @!P2 FMUL R15, R15, 0.5 ;  /* 0x3f0000000f0fa820 */ /* 0x000fe20000400000 */
[----:B-1----:R-:W-:Y:S01]  /*2940*/  @!P3 FMUL R32, R32, R32 ;  /* 0x000000202020b220 */ /* 0x002fe20000400000 */
[----:B------:R-:W-:Y:S02]  /*2950*/  FSETP.GEU.AND P3, PT, R12, -126, PT ;  /* 0xc2fc00000c00780b */ /* 0x000fe40003f6e000 */
[----:B------:R-:W-:Y:S01]  /*2960*/  FMNMX R3, R71, R0, !PT ;  /* 0x0000000047037209 */ /* 0x000fe20007800000 */
[----:B------:R-:W-:Y:S01]  /*2970*/  @!P1 FMUL R36, R36, 0.5 ;  /* 0x3f00000024249820 */ /* 0x000fe20000400000 */
[----:B------:R-:W1:Y:S01]  /*2980*/  MUFU.EX2 R25, R25 ;  /* 0x0000001900197308 */ /* 0x000e620000000800 */
[----:B--2---:R-:W-:Y:S01]  /*2990*/  @!P5 FMUL R28, R28, R28 ;  /* 0x0000001c1c1cd220 */ /* 0x004fe20000400000 */
[----:B------:R-:W-:-:S02]  /*29a0*/  FMNMX R0, R74, R3, !PT ;  /* 0x000000034a007209 */ /* 0x000fc40007800000 */
[----:B------:R-:W-:Y:S02]  /*29b0*/  FSETP.GEU.AND P5, PT, R10, -126, PT ;  /* 0xc2fc00000a00780b */ /* 0x000fe40003fae000 */
[----:B------:R-:W-:Y:S02]  /*29c0*/  FMNMX R3, R75, R0, !PT ;  /* 0x000000004b037209 */ /* 0x000fe40007800000 */
[----:B------:R-:W2:Y:S01]  /*29d0*/  MUFU.EX2 R36, R36 ;  /* 0x0000002400247308 */ /* 0x000ea20000000800 */
[----:B---3--:R-:W-:Y:S01]  /*29e0*/  @!P4 FMUL R21, R21, R21 ;  /* 0x000000151515c220 */ /* 0x008fe20000400000 */
[----:B------:R-:W-:Y:S01]  /*29f0*/  FSETP.GEU.AND P4, PT, R33, -126, PT ;  /* 0xc2fc00002100780b */ /* 0x000fe20003f8e000 */
[----:B------:R-:W-:Y:S01]  /*2a00*/  @!P3 FMUL R12, R12, 0.5 ;  /* 0x3f0000000c0cb820 */ /* 0x000fe20000400000 */
[----:B------:R-:W-:-:S04]  /*2a10*/  FMNMX R0, R78, R3, !PT ;  /* 0x000000034e007209 */ /* 0x000fc80007800000 */
        /* <DEDUP_REMOVED lines=9> */
[----:B------:R-:W-:-:S02]  /*2ab0*/  FSETP.GEU.AND P1, PT, R41, -126, PT ;  /* 0xc2fc00002900780b */ /* 0x000fc40003f2e000 */
[----:B------:R-:W-:-:S04]  /*2ac0*/  FMNMX R3, R83, R0, !PT ;  /* 0x0000000053037209 */ /* 0x000fc80007800000 */
[----:B------:R-:W2:Y:S01]  /*2ad0*/  MUFU.EX2 R10, R10 ;  /* 0x0000000a000a7308 */ /* 0x000ea20000000800 */
[----:B---3--:R-:W-:Y:S01]  /*2ae0*/  @!P2 FMUL R15, R15, R15 ;  /* 0x0000000f0f0fa220 */ /* 0x008fe20000400000 */
[----:B------:R-:W-:Y:S01]  /*2af0*/  FSETP.GEU.AND P2, PT, R29, -126, PT ;  /* 0xc2fc00001d00780b */ /* 0x000fe20003f4e000 */
[----:B------:R-:W-:Y:S01]  /*2b00*/  @!P6 FMUL R40, R40, 0.5 ;  /* 0x3f0000002828e820 */ /* 0x000fe20000400000 */
[----:B------:R-:W-:-:S03]  /*2b10*/  FMNMX R0, R86, R3, !PT ;  /* 0x0000000356007209 */ /* 0x000fc60007800000 */
[----:B------:R-:W-:Y:S01]  /*2b20*/  @!P1 FMUL R41, R41, 0.5 ;  /* 0x3f00000029299820 */ /* 0x000fe20000400000 */
[----:B------:R-:W3:Y:S01]  /*2b30*/  MUFU.EX2 R33, R33 ;  /* 0x0000002100217308 */ /* 0x000ee20000000800 */
[----:B------:R-:W-:Y:S01]  /*2b40*/  FMNMX R0, R87, R0, !PT ;  /* 0x0000000057007209 */ /* 0x000fe20007800000 */
[----:B-1----:R-:W-:Y:S01]  /*2b50*/  @!P3 FMUL R12, R12, R12 ;  /* 0x0000000c0c0cb220 */ /* 0x002fe20000400000 */
[----:B------:R-:W-:-:S03]  /*2b60*/  FSETP.GEU.AND P3, PT, R45, -126, PT ;  /* 0xc2fc00002d00780b */ /* 0x000fc60003f6e000 */
[----:B------:R-:W1:Y:S01]  /*2b70*/  SHFL.BFLY PT, R3, R0, 0x1, 0x1f ;  /* 0x0c201f0000037f89 */ /* 0x000e6200000e0000 */
[----:B------:R-:W-:Y:S01]  /*2b80*/  @!P2 FMUL R29, R29, 0.5 ;  /* 0x3f0000001d1da820 */ /* 0x000fe20000400000 */
[----:B------:R-:W4:Y:S01]  /*2b90*/  MUFU.EX2 R41, R41 ;  /* 0x0000002900297308 */ /* 0x000f220000000800 */
[----:B--2---:R-:W-:Y:S01]  /*2ba0*/  @!P5 FMUL R10, R10, R10 ;  /* 0x0000000a0a0ad220 */ /* 0x004fe20000400000 */
[----:B------:R-:W-:-:S06]  /*2bb0*/  FSETP.GEU.AND P5, PT, R37, -126, PT ;  /* 0xc2fc00002500780b */ /* 0x000fcc0003fae000 */
[----:B------:R-:W2:Y:S01]  /*2bc0*/  MUFU.EX2 R40, R40 ;  /* 0x0000002800287308 */ /* 0x000ea20000000800 */
[----:B---3--:R-:W-:Y:S01]  /*2bd0*/  @!P4 FMUL R33, R33, R33 ;  /* 0x000000212121c220 */ /* 0x008fe20000400000 */
[----:B------:R-:W-:Y:S01]  /*2be0*/  FSETP.GEU.AND P4, PT, R65, -126, PT ;  /* 0xc2fc00004100780b */ /* 0x000fe20003f8e000 */
[----:B------:R-:W-:-:S04]  /*2bf0*/  @!P3 FMUL R45, R45, 0.5 ;  /* 0x3f0000002d2db820 */ /* 0x000fc80000400000 */
[----:B------:R-:W-:Y:S01]  /*2c00*/  @!P5 FMUL R37, R37, 0.5 ;  /* 0x3f0000002525d820 */ /* 0x000fe20000400000 */
[----:B------:R-:W3:Y:S01]  /*2c10*/  MUFU.EX2 R29, R29 ;  /* 0x0000001d001d7308 */ /* 0x000ee20000000800 */
[----:B----4-:R-:W-:Y:S01]  /*2c20*/  @!P1 FMUL R41, R41, R41 ;  /* 0x0000002929299220 */ /* 0x010fe20000400000 */
[----:B------:R-:W-:Y:S02]  /*2c30*/  FSETP.GEU.AND P1, PT, R72, -126, PT ;  /* 0xc2fc00004800780b */ /* 0x000fe40003f2e000 */
[----:B-1----:R-:W-:-:S03]  /*2c40*/  FMNMX R3, R0, R3, !PT ;  /* 0x0000000300037209 */ /* 0x002fc60007800000 */
[----:B------:R-:W-:Y:S01]  /*2c50*/  @!P4 FMUL R65, R65, 0.5 ;  /* 0x3f0000004141c820 */ /* 0x000fe20000400000 */
[----:B------:R-:W1:Y:S01]  /*2c60*/  MUFU.EX2 R45, R45 ;  /* 0x0000002d002d7308 */ /* 0x000e620000000800 */
[----:B--2---:R-:W-:Y:S01]  /*2c70*/  @!P6 FMUL R40, R40, R40 ;  /* 0x000000282828e220 */ /* 0x004fe20000400000 */
[----:B------:R-:W-:Y:S01]  /*2c80*/  FSETP.GEU.AND P6, PT, R69, -126, PT ;  /* 0xc2fc00004500780b */ /* 0x000fe20003fce000 */
[----:B------:R-:W2:Y:S04]  /*2c90*/  SHFL.BFLY PT, R6, R3, 0x2, 0x1f ;  /* 0x0c401f0003067f89 */ /* 0x000ea800000e0000 */
[----:B------:R-:W-:Y:S01]  /*2ca0*/  @!P1 FMUL R72, R72, 0.5 ;  /* 0x3f00000048489820 */ /* 0x000fe20000400000 */
[----:B------:R-:W4:Y:S01]  /*2cb0*/  MUFU.EX2 R37, R37 ;  /* 0x0000002500257308 */ /* 0x000f220000000800 */
[----:B---3--:R-:W-:Y:S01]  /*2cc0*/  @!P2 FMUL R29, R29, R29 ;  /* 0x0000001d1d1da220 */ /* 0x008fe20000400000 */
[----:B------:R-:W-:-:S05]  /*2cd0*/  FSETP.GEU.AND P2, PT, R14, -126, PT ;  /* 0xc2fc00000e00780b */ /* 0x000fca0003f4e000 */
[----:B------:R-:W-:Y:S01]  /*2ce0*/  @!P6 FMUL R69, R69, 0.5 ;  /* 0x3f0000004545e820 */ /* 0x000fe20000400000 */
[----:B------:R-:W3:Y:S01]  /*2cf0*/  MUFU.EX2 R53, R72 ;  /* 0x0000004800357308 */ /* 0x000ee20000000800 */
[----:B-1----:R-:W-:Y:S01]  /*2d00*/  @!P3 FMUL R45, R45, R45 ;  /* 0x0000002d2d2db220 */ /* 0x002fe20000400000 */
[----:B------:R-:W-:-:S05]  /*2d10*/  FSETP.GEU.AND P3, PT, R76, -126, PT ;  /* 0xc2fc00004c00780b */ /* 0x000fca0003f6e000 */
[----:B------:R-:W-:Y:S01]  /*2d20*/  @!P2 FMUL R14, R14, 0.5 ;  /* 0x3f0000000e0ea820 */ /* 0x000fe20000400000 */
[----:B------:R-:W1:Y:S01]  /*2d30*/  MUFU.EX2 R44, R65 ;  /* 0x00000041002c7308 */ /* 0x000e620000000800 */
[----:B----4-:R-:W-:Y:S01]  /*2d40*/  @!P5 FMUL R37, R37, R37 ;  /* 0x000000252525d220 */ /* 0x010fe20000400000 */
[----:B------:R-:W-:Y:S02]  /*2d50*/  FSETP.GEU.AND P5, PT, R68, -126, PT ;  /* 0xc2fc00004400780b */ /* 0x000fe40003fae000 */
[----:B--2---:R-:W-:-:S03]  /*2d60*/  FMNMX R6, R3, R6, !PT ;  /* 0x0000000603067209 */ /* 0x004fc60007800000 */
[----:B------:R-:W-:Y:S01]  /*2d70*/  @!P3 FMUL R76, R76, 0.5 ;  /* 0x3f0000004c4cb820 */ /* 0x000fe20000400000 */
[----:B------:R-:W2:Y:S01]  /*2d80*/  MUFU.EX2 R48, R69 ;  /* 0x0000004500307308 */ /* 0x000ea20000000800 */
        /* <DEDUP_REMOVED lines=8> */
[----:B--2---:R-:W-:Y:S01]  /*2e10*/  @!P6 FMUL R48, R48, R48 ;  /* 0x000000303030e220 */ /* 0x004fe20000400000 */
[----:B------:R-:W-:-:S04]  /*2e20*/  FSETP.NEU.AND P6, PT, R6, -INF , PT ;  /* 0xff8000000600780b */ /* 0x000fc80003fcd000 */
[----:B------:R-:W-:Y:S01]  /*2e30*/  FSEL R0, R6, RZ, P6 ;  /* 0x000000ff06007208 */ /* 0x000fe20003000000 */
[----:B------:R-:W-:Y:S01]  /*2e40*/  @!P4 FMUL R77, R77, 0.5 ;  /* 0x3f0000004d4dc820 */ /* 0x000fe20000400000 */
[----:B------:R-:W2:Y:S01]  /*2e50*/  MUFU.EX2 R20, R81 ;  /* 0x0000005100147308 */ /* 0x000ea20000000800 */
[----:B---3--:R-:W-:Y:S01]  /*2e60*/  @!P2 FMUL R14, R14, R14 ;  /* 0x0000000e0e0ea220 */ /* 0x008fe20000400000 */
[----:B------:R-:W-:Y:S01]  /*2e70*/  FSETP.GEU.AND P2, PT, R73, -126, PT ;  /* 0xc2fc00004900780b */ /* 0x000fe20003f4e000 */
[----:B------:R-:W-:Y:S01]  /*2e80*/  FMUL R0, R0, UR6 ;  /* 0x0000000600007c20 */ /* 0x000fe20008400000 */
[----:B------:R-:W-:-:S03]  /*2e90*/  FSETP.GEU.AND P6, PT, R84, -126, PT ;  /* 0xc2fc00005400780b */ /* 0x000fc60003fce000 */
[--C-:B------:R-:W-:Y:S01]  /*2ea0*/  FFMA R26, R26, UR6, -R0.reuse ;  /* 0x000000061a1a7c23 */ /* 0x100fe20008000800 */
[----:B------:R-:W3:Y:S01]  /*2eb0*/  MUFU.EX2 R49, R68 ;  /* 0x0000004400317308 */ /* 0x000ee20000000800 */
[--C-:B------:R-:W-:Y:S01]  /*2ec0*/  FFMA R65, R31, UR6, -R0.reuse ;  /* 0x000000061f417c23 */ /* 0x100fe20008000800 */
[--C-:B------:R-:W-:Y:S01]  /*2ed0*/  FFMA R3, R27, UR6, -R0.reuse ;  /* 0x000000061b037c23 */ /* 0x100fe20008000800 */
[----:B-1----:R-:W-:Y:S01]  /*2ee0*/  @!P3 FMUL R57, R57, R57 ;  /* 0x000000393939b220 */ /* 0x002fe20000400000 */
[----:B------:R-:W-:Y:S01]  /*2ef0*/  FSETP.GEU.AND P3, PT, R26, -126, PT ;  /* 0xc2fc00001a00780b */ /* 0x000fe20003f6e000 */
[--C-:B------:R-:W-:Y:S01]  /*2f00*/  FFMA R38, R38, UR6, -R0.reuse ;  /* 0x0000000626267c23 */ /* 0x100fe20008000800 */
[--C-:B------:R-:W-:Y:S01]  /*2f10*/  FFMA R30, R30, UR6, -R0.reuse ;  /* 0x000000061e1e7c23 */ /* 0x100fe20008000800 */
[----:B------:R-:W-:Y:S01]  /*2f20*/  @!P2 FMUL R73, R73, 0.5 ;  /* 0x3f0000004949a820 */ /* 0x000fe20000400000 */
[----:B------:R-:W1:Y:S01]  /*2f30*/  MUFU.EX2 R56, R77 ;  /* 0x0000004d00387308 */ /* 0x000e620000000800 */
[----:B--2---:R-:W-:Y:S01]  /*2f40*/  @!P1 FMUL R20, R20, R20 ;  /* 0x0000001414149220 */ /* 0x004fe20000400000 */
[----:B------:R-:W-:Y:S01]  /*2f50*/  FSETP.GEU.AND P1, PT, R65, -126, PT ;  /* 0xc2fc00004100780b */ /* 0x000fe20003f2e000 */
[----:B------:R-:W-:Y:S01]  /*2f60*/  @!P6 FMUL R84, R84, 0.5 ;  /* 0x3f0000005454e820 */ /* 0x000fe20000400000 */
[--C-:B------:R-:W-:Y:S01]  /*2f70*/  FFMA R34, R34, UR6, -R0.reuse ;  /* 0x0000000622227c23 */ /* 0x100fe20008000800 */
[--C-:B------:R-:W-:Y:S01]  /*2f80*/  FFMA R69, R35, UR6, -R0.reuse ;  /* 0x0000000623457c23 */ /* 0x100fe20008000800 */
[--C-:B------:R-:W-:Y:S01]  /*2f90*/  FFMA R50, R50, UR6, -R0.reuse ;  /* 0x0000000632327c23 */ /* 0x100fe20008000800 */
[--C-:B------:R-:W-:Y:S01]  /*2fa0*/  FFMA R42, R42, UR6, -R0.reuse ;  /* 0x000000062a2a7c23 */ /* 0x100fe20008000800 */
[----:B------:R-:W2:Y:S01]  /*2fb0*/  MUFU.EX2 R52, R73 ;  /* 0x0000004900347308 */ /* 0x000ea20000000800 */
[----:B---3--:R-:W-:Y:S01]  /*2fc0*/  @!P5 FMUL R49, R49, R49 ;  /* 0x000000313131d220 */ /* 0x008fe20000400000 */
[----:B------:R-:W-:Y:S01]  /*2fd0*/  FSETP.GEU.AND P5, PT, R80, -126, PT ;  /* 0xc2fc00005000780b */ /* 0x000fe20003fae000 */
[----:B------:R-:W-:Y:S01]  /*2fe0*/  @!P3 FMUL R26, R26, 0.5 ;  /* 0x3f0000001a1ab820 */ /* 0x000fe20000400000 */
[--C-:B------:R-:W-:Y:S01]  /*2ff0*/  FFMA R46, R46, UR6, -R0.reuse ;  /* 0x000000062e2e7c23 */ /* 0x100fe20008000800 */
[--C-:B------:R-:W-:Y:S01]  /*3000*/  FFMA R67, R67, UR6, -R0.reuse ;  /* 0x0000000643437c23 */ /* 0x100fe20008000800 */
[--C-:B------:R-:W-:Y:S01]  /*3010*/  FFMA R54, R54, UR6, -R0.reuse ;  /* 0x0000000636367c23 */ /* 0x100fe20008000800 */
[----:B------:R-:W-:Y:S01]  /*3020*/  @!P1 FMUL R65, R65, 0.5 ;  /* 0x3f00000041419820 */ /* 0x000fe20000400000 */
[----:B------:R3:W4:Y:S01]  /*3030*/  MUFU.EX2 R31, R26 ;  /* 0x0000001a001f7308 */ /* 0x0007220000000800 */
[----:B-1----:R-:W-:Y:S01]  /*3040*/  @!P4 FMUL R56, R56, R56 ;  /* 0x000000383838c220 */ /* 0x002fe20000400000 */
[----:B------:R-:W-:Y:S01]  /*3050*/  FSETP.GEU.AND P4, PT, R3, -126, PT ;  /* 0xc2fc00000300780b */ /* 0x000fe20003f8e000 */
[--C-:B------:R-:W-:Y:S01]  /*3060*/  FFMA R75, R75, UR6, -R0.reuse ;  /* 0x000000064b4b7c23 */ /* 0x100fe20008000800 */
[--C-:B------:R-:W-:Y:S01]  /*3070*/  FFMA R83, R83, UR6, -R0.reuse ;  /* 0x0000000653537c23 */ /* 0x100fe20008000800 */
[--C-:B------:R-:W-:Y:S01]  /*3080*/  FFMA R71, R71, UR6, -R0.reuse ;  /* 0x0000000647477c23 */ /* 0x100fe20008000800 */
[--C-:B------:R-:W-:Y:S01]  /*3090*/  FFMA R78, R78, UR6, -R0.reuse ;  /* 0x000000064e4e7c23 */ /* 0x100fe20008000800 */
[----:B------:R-:W-:Y:S01]  /*30a0*/  @!P5 FMUL R80, R80, 0.5 ;  /* 0x3f0000005050d820 */ /* 0x000fe20000400000 */
[----:B------:R-:W1:Y:S01]  /*30b0*/  MUFU.EX2 R68, R65 ;  /* 0x0000004100447308 */ /* 0x000e620000000800 */
[----:B--2---:R-:W-:Y:S01]  /*30c0*/  @!P2 FMUL R52, R52, R52 ;  /* 0x000000343434a220 */ /* 0x004fe20000400000 */
[----:B------:R-:W-:Y:S01]  /*30d0*/  FSETP.GEU.AND P2, PT, R85, -126, PT ;  /* 0xc2fc00005500780b */ /* 0x000fe20003f4e000 */
[--C-:B---3--:R-:W-:Y:S01]  /*30e0*/  FFMA R26, R43, UR6, -R0.reuse ;  /* 0x000000062b1a7c23 */ /* 0x108fe20008000800 */
[--C-:B------:R-:W-:Y:S01]  /*30f0*/  FFMA R79, R79, UR6, -R0.reuse ;  /* 0x000000064f4f7c23 */ /* 0x100fe20008000800 */
[----:B------:R-:W-:Y:S01]  /*3100*/  FFMA R86, R86, UR6, -R0 ;  /* 0x0000000656567c23 */ /* 0x000fe20008000800 */
[----:B------:R-:W-:Y:S01]  /*3110*/  FADD R73, R29, R20 ;  /* 0x000000141d497221 */ /* 0x000fe20000000000 */
[----:B------:R-:W-:Y:S01]  /*3120*/  @!P4 FMUL R3, R3, 0.5 ;  /* 0x3f0000000303c820 */ /* 0x000fe20000400000 */
[----:B------:R-:W2:Y:S01]  /*3130*/  MUFU.EX2 R61, R80 ;  /* 0x00000050003d7308 */ /* 0x000ea20000000800 */
[----:B----4-:R-:W-:Y:S01]  /*3140*/  @!P3 FMUL R31, R31, R31 ;  /* 0x0000001f1f1fb220 */ /* 0x010fe20000400000 */
[----:B------:R-:W-:-:S05]  /*3150*/  FSETP.GEU.AND P3, PT, R38, -126, PT ;  /* 0xc2fc00002600780b */ /* 0x000fca0003f6e000 */
[----:B------:R-:W-:Y:S01]  /*3160*/  @!P2 FMUL R85, R85, 0.5 ;  /* 0x3f0000005555a820 */ /* 0x000fe20000400000 */
[----:B------:R-:W3:Y:S01]  /*3170*/  MUFU.EX2 R27, R84 ;  /* 0x00000054001b7308 */ /* 0x000ee20000000800 */
[----:B-1----:R-:W-:Y:S01]  /*3180*/  @!P1 FMUL R68, R68, R68 ;  /* 0x0000004444449220 */ /* 0x002fe20000400000 */
[----:B------:R-:W-:-:S05]  /*3190*/  FSETP.GEU.AND P1, PT, R26, -126, PT ;  /* 0xc2fc00001a00780b */ /* 0x000fca0003f2e000 */
[----:B------:R-:W-:Y:S01]  /*31a0*/  @!P3 FMUL R38, R38, 0.5 ;  /* 0x3f0000002626b820 */ /* 0x000fe20000400000 */
[----:B------:R1:W4:Y:S01]  /*31b0*/  MUFU.EX2 R64, R3 ;  /* 0x0000000300407308 */ /* 0x0003220000000800 */
[----:B--2---:R-:W-:Y:S01]  /*31c0*/  @!P5 FMUL R61, R61, R61 ;  /* 0x0000003d3d3dd220 */ /* 0x004fe20000400000 */
[----:B------:R-:W-:-:S05]  /*31d0*/  FSETP.GEU.AND P5, PT, R30, -126, PT ;  /* 0xc2fc00001e00780b */ /* 0x000fca0003fae000 */
[----:B------:R-:W-:Y:S01]  /*31e0*/  @!P1 FMUL R26, R26, 0.5 ;  /* 0x3f0000001a1a9820 */ /* 0x000fe20000400000 */
[----:B------:R-:W2:Y:S01]  /*31f0*/  MUFU.EX2 R60, R85 ;  /* 0x00000055003c7308 */ /* 0x000ea20000000800 */
[----:B-1----:R-:W-:Y:S01]  /*3200*/  FFMA R3, R39, UR6, -R0 ;  /* 0x0000000627037c23 */ /* 0x002fe20008000800 */
[----:B---3--:R-:W-:Y:S01]  /*3210*/  @!P6 FMUL R27, R27, R27 ;  /* 0x0000001b1b1be220 */ /* 0x008fe20000400000 */
[----:B------:R-:W-:-:S04]  /*3220*/  FSETP.GEU.AND P6, PT, R34, -126, PT ;  /* 0xc2fc00002200780b */ /* 0x000fc80003fce000 */
[----:B------:R-:W-:Y:S01]  /*3230*/  @!P5 FMUL R30, R30, 0.5 ;  /* 0x3f0000001e1ed820 */ /* 0x000fe20000400000 */
[----:B------:R1:W3:Y:S01]  /*3240*/  MUFU.EX2 R43, R38 ;  /* 0x00000026002b7308 */ /* 0x0002e20000000800 */
[----:B----4-:R-:W-:Y:S01]  /*3250*/  @!P4 FMUL R64, R64, R64 ;  /* 0x000000404040c220 */ /* 0x010fe20000400000 */
[----:B------:R-:W-:-:S06]  /*3260*/  FSETP.GEU.AND P4, PT, R3, -126, PT ;  /* 0xc2fc00000300780b */ /* 0x000fcc0003f8e000 */
[----:B------:R-:W-:Y:S01]  /*3270*/  @!P6 FMUL R34, R34, 0.5 ;  /* 0x3f0000002222e820 */ /* 0x000fe20000400000 */
[----:B------:R4:W5:Y:S01]  /*3280*/  MUFU.EX2 R80, R26 ;  /* 0x0000001a00507308 */ /* 0x0009620000000800 */
[----:B--2---:R-:W-:Y:S01]  /*3290*/  @!P2 FMUL R60, R60, R60 ;  /* 0x0000003c3c3ca220 */ /* 0x004fe20000400000 */
[----:B------:R-:W-:Y:S01]  /*32a0*/  FSETP.GEU.AND P2, PT, R69, -126, PT ;  /* 0xc2fc00004500780b */ /* 0x000fe20003f4e000 */
[----:B-1----:R-:W-:-:S03]  /*32b0*/  FFMA R38, R62, UR6, -R0 ;  /* 0x000000063e267c23 */ /* 0x002fc60008000800 */
[----:B------:R-:W-:Y:S02]  /*32c0*/  @!P4 FMUL R3, R3, 0.5 ;  /* 0x3f0000000303c820 */ /* 0x000fe40000400000 */
[----:B------:R1:W2:Y:S01]  /*32d0*/  MUFU.EX2 R35, R30 ;  /* 0x0000001e00237308 */ /* 0x0002a20000000800 */
[----:B----4-:R-:W-:Y:S01]  /*32e0*/  FFMA R26, R55, UR6, -R0 ;  /* 0x00000006371a7c23 */ /* 0x010fe20008000800 */
[----:B---3--:R-:W-:Y:S01]  /*32f0*/  @!P3 FMUL R43, R43, R43 ;  /* 0x0000002b2b2bb220 */ /* 0x008fe20000400000 */
[----:B------:R-:W-:-:S04]  /*3300*/  FSETP.GEU.AND P3, PT, R50, -126, PT ;  /* 0xc2fc00003200780b */ /* 0x000fc80003f6e000 */
[----:B------:R-:W-:Y:S01]  /*3310*/  @!P2 FMUL R69, R69, 0.5 ;  /* 0x3f0000004545a820 */ /* 0x000fe20000400000 */
[----:B------:R3:W4:Y:S01]  /*3320*/  MUFU.EX2 R39, R34 ;  /* 0x0000002200277308 */ /* 0x0007220000000800 */
[----:B-----5:R-:W-:Y:S01]  /*3330*/  @!P1 FMUL R80, R80, R80 ;  /* 0x0000005050509220 */ /* 0x020fe20000400000 */
[----:B------:R-:W-:Y:S01]  /*3340*/  FSETP.GEU.AND P1, PT, R26, -126, PT ;  /* 0xc2fc00001a00780b */ /* 0x000fe20003f2e000 */
[----:B-1----:R-:W-:-:S05]  /*3350*/  FFMA R30, R47, UR6, -R0 ;  /* 0x000000062f1e7c23 */ /* 0x002fca0008000800 */
[----:B------:R1:W5:Y:S01]  /*3360*/  MUFU.EX2 R76, R3 ;  /* 0x00000003004c7308 */ /* 0x0003620000000800 */
[----:B--2---:R-:W-:Y:S01]  /*3370*/  @!P5 FMUL R35, R35, R35 ;  /* 0x000000232323d220 */ /* 0x004fe20000400000 */
[----:B------:R-:W-:Y:S01]  /*3380*/  FSETP.GEU.AND P5, PT, R42, -126, PT ;  /* 0xc2fc00002a00780b */ /* 0x000fe20003fae000 */
[----:B------:R-:W-:Y:S01]  /*3390*/  @!P3 FMUL R50, R50, 0.5 ;  /* 0x3f0000003232b820 */ /* 0x000fe20000400000 */
[----:B---3--:R-:W-:-:S03]  /*33a0*/  FFMA R34, R58, UR6, -R0 ;  /* 0x000000063a227c23 */ /* 0x008fc60008000800 */
[----:B------:R-:W-:Y:S01]  /*33b0*/  @!P1 FMUL R26, R26, 0.5 ;  /* 0x3f0000001a1a9820 */ /* 0x000fe20000400000 */
[----:B------:R2:W3:Y:S01]  /*33c0*/  MUFU.EX2 R72, R69 ;  /* 0x0000004500487308 */ /* 0x0004e20000000800 */
[----:B-1----:R-:W-:Y:S01]  /*33d0*/  FFMA R3, R51, UR6, -R0 ;  /* 0x0000000633037c23 */ /* 0x002fe20008000800 */
[----:B----4-:R-:W-:Y:S01]  /*33e0*/  @!P6 FMUL R39, R39, R39 ;  /* 0x000000272727e220 */ /* 0x010fe20000400000 */
[----:B------:R-:W-:-:S04]  /*33f0*/  FSETP.GEU.AND P6, PT, R46, -126, PT ;  /* 0xc2fc00002e00780b */ /* 0x000fc80003fce000 */
[----:B------:R-:W-:Y:S01]  /*3400*/  @!P5 FMUL R42, R42, 0.5 ;  /* 0x3f0000002a2ad820 */ /* 0x000fe20000400000 */
[----:B------:R-:W1:Y:S01]  /*3410*/  MUFU.EX2 R55, R50 ;  /* 0x0000003200377308 */ /* 0x000e620000000800 */
[----:B-----5:R-:W-:Y:S01]  /*3420*/  @!P4 FMUL R76, R76, R76 ;  /* 0x0000004c4c4cc220 */ /* 0x020fe20000400000 */
[----:B------:R-:W-:Y:S01]  /*3430*/  FSETP.GEU.AND P4, PT, R3, -126, PT ;  /* 0xc2fc00000300780b */ /* 0x000fe20003f8e000 */
[----:B--2---:R-:W-:Y:S01]  /*3440*/  FADD R69, R36, R61 ;  /* 0x0000003d24457221 */ /* 0x004fe20000000000 */
[----:B------:R-:W-:-:S04]  /*3450*/  F2FP.F16.F32.PACK_AB R36, R29, R36 ;  /* 0x000000241d24723e */ /* 0x000fc800000000ff */
[----:B------:R-:W-:Y:S01]  /*3460*/  @!P6 FMUL R46, R46, 0.5 ;  /* 0x3f0000002e2ee820 */ /* 0x000fe20000400000 */
[----:B------:R2:W4:Y:S01]  /*3470*/  MUFU.EX2 R62, R26 ;  /* 0x0000001a003e7308 */ /* 0x0005220000000800 */
[----:B---3--:R-:W-:Y:S01]  /*3480*/  @!P2 FMUL R72, R72, R72 ;  /* 0x000000484848a220 */ /* 0x008fe20000400000 */
[----:B------:R-:W-:-:S04]  /*3490*/  FSETP.GEU.AND P2, PT, R30, -126, PT ;  /* 0xc2fc00001e00780b */ /* 0x000fc80003f4e000 */
[----:B------:R-:W-:Y:S01]  /*34a0*/  @!P4 FMUL R3, R3, 0.5 ;  /* 0x3f0000000303c820 */ /* 0x000fe20000400000 */
[----:B------:R-:W-:Y:S01]  /*34b0*/  F2FP.F16.F32.PACK_AB R29, R72, R39 ;  /* 0x00000027481d723e */ /* 0x000fe200000000ff */
[----:B------:R3:W5:Y:S01]  /*34c0*/  MUFU.EX2 R47, R42 ;  /* 0x0000002a002f7308 */ /* 0x0007620000000800 */
[----:B-1----:R-:W-:Y:S01]  /*34d0*/  @!P3 FMUL R55, R55, R55 ;  /* 0x000000373737b220 */ /* 0x002fe20000400000 */
[----:B------:R-:W-:Y:S01]  /*34e0*/  FSETP.GEU.AND P3, PT, R38, -126, PT ;  /* 0xc2fc00002600780b */ /* 0x000fe20003f6e000 */
[----:B--2---:R-:W-:-:S04]  /*34f0*/  FFMA R26, R70, UR6, -R0 ;  /* 0x00000006461a7c23 */ /* 0x004fc80008000800 */
[----:B------:R-:W-:Y:S01]  /*3500*/  @!P2 FMUL R30, R30, 0.5 ;  /* 0x3f0000001e1ea820 */ /* 0x000fe20000400000 */
[----:B------:R-:W1:Y:S01]  /*3510*/  MUFU.EX2 R51, R46 ;  /* 0x0000002e00337308 */ /* 0x000e620000000800 */
[----:B----4-:R-:W-:Y:S01]  /*3520*/  @!P1 FMUL R62, R62, R62 ;  /* 0x0000003e3e3e9220 */ /* 0x010fe20000400000 */
[----:B------:R-:W-:Y:S01]  /*3530*/  FSETP.GEU.AND P1, PT, R67, -126, PT ;  /* 0xc2fc00004300780b */ /* 0x000fe20003f2e000 */
[----:B---3--:R-:W-:-:S04]  /*3540*/  FFMA R42, R66, UR6, -R0 ;  /* 0x00000006422a7c23 */ /* 0x008fc80008000800 */
[----:B------:R-:W-:Y:S01]  /*3550*/  @!P3 FMUL R38, R38, 0.5 ;  /* 0x3f0000002626b820 */ /* 0x000fe20000400000 */
[----:B------:R2:W3:Y:S01]  /*3560*/  MUFU.EX2 R58, R3 ;  /* 0x00000003003a7308 */ /* 0x0004e20000000800 */
[----:B-----5:R-:W-:Y:S01]  /*3570*/  @!P5 FMUL R47, R47, R47 ;  /* 0x0000002f2f2fd220 */ /* 0x020fe20000400000 */
[----:B------:R-:W-:-:S05]  /*3580*/  FSETP.GEU.AND P5, PT, R54, -126, PT ;  /* 0xc2fc00003600780b */ /* 0x000fca0003fae000 */
[----:B------:R-:W-:Y:S01]  /*3590*/  @!P1 FMUL R67, R67, 0.5 ;  /* 0x3f00000043439820 */ /* 0x000fe20000400000 */
[----:B------:R4:W5:Y:S01]  /*35a0*/  MUFU.EX2 R84, R30 ;  /* 0x0000001e00547308 */ /* 0x0009620000000800 */
[----:B--2---:R-:W-:Y:S01]  /*35b0*/  FFMA R3, R63, UR6, -R0 ;  /* 0x000000063f037c23 */ /* 0x004fe20008000800 */
[----:B-1----:R-:W-:Y:S01]  /*35c0*/  @!P6 FMUL R51, R51, R51 ;  /* 0x000000333333e220 */ /* 0x002fe20000400000 */
[----:B------:R-:W-:-:S04]  /*35d0*/  FSETP.GEU.AND P6, PT, R34, -126, PT ;  /* 0xc2fc00002200780b */ /* 0x000fc80003fce000 */
[----:B------:R-:W-:Y:S01]  /*35e0*/  @!P5 FMUL R54, R54, 0.5 ;  /* 0x3f0000003636d820 */ /* 0x000fe20000400000 */
[----:B------:R-:W1:Y:S01]  /*35f0*/  MUFU.EX2 R66, R38 ;  /* 0x0000002600427308 */ /* 0x000e620000000800 */
[----:B---3--:R-:W-:Y:S01]  /*3600*/  @!P4 FMUL R58, R58, R58 ;  /* 0x0000003a3a3ac220 */ /* 0x008fe20000400000 */
[----:B------:R-:W-:Y:S01]  /*3610*/  FSETP.GEU.AND P4, PT, R3, -126, PT ;  /* 0xc2fc00000300780b */ /* 0x000fe20003f8e000 */
[----:B----4-:R-:W-:-:S05]  /*3620*/  FFMA R30, R59, UR6, -R0 ;  /* 0x000000063b1e7c23 */ /* 0x010fca0008000800 */
[----:B------:R-:W-:Y:S01]  /*3630*/  @!P6 FMUL R34, R34, 0.5 ;  /* 0x3f0000002222e820 */ /* 0x000fe20000400000 */
[----:B------:R-:W2:Y:S01]  /*3640*/  MUFU.EX2 R59, R54 ;  /* 0x00000036003b7308 */ /* 0x000ea20000000800 */
[----:B-----5:R-:W-:Y:S01]  /*3650*/  @!P2 FMUL R84, R84, R84 ;  /* 0x000000545454a220 */ /* 0x020fe20000400000 */
[----:B------:R-:W-:-:S04]  /*3660*/  FSETP.GEU.AND P2, PT, R30, -126, PT ;  /* 0xc2fc00001e00780b */ /* 0x000fc80003f4e000 */
[----:B------:R-:W-:Y:S02]  /*3670*/  @!P4 FMUL R3, R3, 0.5 ;  /* 0x3f0000000303c820 */ /* 0x000fe40000400000 */
[----:B------:R3:W4:Y:S01]  /*3680*/  MUFU.EX2 R88, R34 ;  /* 0x0000002200587308 */ /* 0x0007220000000800 */
[----:B-1----:R-:W-:Y:S01]  /*3690*/  @!P3 FMUL R66, R66, R66 ;  /* 0x000000424242b220 */ /* 0x002fe20000400000 */
[----:B------:R-:W-:-:S05]  /*36a0*/  FSETP.GEU.AND P3, PT, R75, -126, PT ;  /* 0xc2fc00004b00780b */ /* 0x000fca0003f6e000 */
[----:B------:R-:W-:Y:S01]  /*36b0*/  @!P2 FMUL R30, R30, 0.5 ;  /* 0x3f0000001e1ea820 */ /* 0x000fe20000400000 */
[----:B------:R1:W5:Y:S01]  /*36c0*/  MUFU.EX2 R65, R3 ;  /* 0x0000000300417308 */ /* 0x0003620000000800 */
[----:B---3--:R-:W-:Y:S01]  /*36d0*/  FFMA R34, R74, UR6, -R0 ;  /* 0x000000064a227c23 */ /* 0x008fe20008000800 */
[----:B--2---:R-:W-:Y:S01]  /*36e0*/  @!P5 FMUL R59, R59, R59 ;  /* 0x0000003b3b3bd220 */ /* 0x004fe20000400000 */
[----:B------:R-:W-:-:S04]  /*36f0*/  FSETP.GEU.AND P5, PT, R42, -126, PT ;  /* 0xc2fc00002a00780b */ /* 0x000fc80003fae000 */
[----:B------:R-:W-:Y:S01]  /*3700*/  @!P3 FMUL R75, R75, 0.5 ;  /* 0x3f0000004b4bb820 */ /* 0x000fe20000400000 */
[----:B------:R-:W2:Y:S01]  /*3710*/  MUFU.EX2 R67, R67 ;  /* 0x0000004300437308 */ /* 0x000ea20000000800 */
[--C-:B-1----:R-:W-:Y:S01]  /*3720*/  FFMA R3, R82, UR6, -R0.reuse ;  /* 0x0000000652037c23 */ /* 0x102fe20008000800 */
[----:B----4-:R-:W-:Y:S01]  /*3730*/  @!P6 FMUL R88, R88, R88 ;  /* 0x000000585858e220 */ /* 0x010fe20000400000 */
[----:B------:R-:W-:Y:S01]  /*3740*/  FSETP.GEU.AND P6, PT, R34, -126, PT ;  /* 0xc2fc00002200780b */ /* 0x000fe20003fce000 */
[----:B------:R-:W-:Y:S01]  /*3750*/  FFMA R0, R87, UR6, -R0 ;  /* 0x0000000657007c23 */ /* 0x000fe20008000800 */
[----:B------:R-:W-:-:S03]  /*3760*/  USEL UR6, URZ, 0x1, UP0 ;  /* 0x000000013f067887 */ /* 0x000fc60008000000 */
[----:B------:R1:W3:Y:S01]  /*3770*/  MUFU.EX2 R63, R30 ;  /* 0x0000001e003f7308 */ /* 0x0002e20000000800 */
[----:B-----5:R-:W-:Y:S01]  /*3780*/  @!P4 FMUL R65, R65, R65 ;  /* 0x000000414141c220 */ /* 0x020fe20000400000 */
[----:B------:R-:W-:Y:S01]  /*3790*/  FSETP.GEU.AND P4, PT, R3, -126, PT ;  /* 0xc2fc00000300780b */ /* 0x000fe20003f8e000 */
[----:B------:R-:W-:Y:S01]  /*37a0*/  @!P5 FMUL R42, R42, 0.5 ;  /* 0x3f0000002a2ad820 */ /* 0x000fe20000400000 */
[----:B------:R-:W-:-:S04]  /*37b0*/  LOP3.LUT R19, R19, UR6, RZ, 0x3c, !PT ;  /* 0x0000000613137c12 */ /* 0x000fc8000f8e3cff */
[----:B------:R-:W-:Y:S01]  /*37c0*/  @!P6 FMUL R34, R34, 0.5 ;  /* 0x3f0000002222e820 */ /* 0x000fe20000400000 */
[----:B--2---:R-:W-:Y:S01]  /*37d0*/  @!P1 FMUL R67, R67, R67 ;  /* 0x0000004343439220 */ /* 0x004fe20000400000 */
[----:B------:R-:W-:Y:S01]  /*37e0*/  FSETP.GEU.AND P1, PT, R83, -126, PT ;  /* 0xc2fc00005300780b */ /* 0x000fe20003f2e000 */
[----:B------:R-:W2:Y:S01]  /*37f0*/  MUFU.EX2 R70, R42 ;  /* 0x0000002a00467308 */ /* 0x000ea20000000800 */
[----:B-1----:R-:W-:Y:S01]  /*3800*/  FADD R30, R32, R53 ;  /* 0x00000035201e7221 */ /* 0x002fe20000000000 */
[----:B------:R-:W-:Y:S01]  /*3810*/  FADD R54, R72, R67 ;  /* 0x0000004348367221 */ /* 0x000fe20000000000 */
[----:B------:R-:W-:Y:S01]  /*3820*/  F2FP.F16.F32.PACK_AB R32, R21, R32 ;  /* 0x000000201520723e */ /* 0x000fe200000000ff */
[----:B------:R-:W-:Y:S01]  /*3830*/  @!P4 FMUL R3, R3, 0.5 ;  /* 0x3f0000000303c820 */ /* 0x000fe20000400000 */
[----:B---3--:R-:W-:Y:S01]  /*3840*/  @!P2 FMUL R63, R63, R63 ;  /* 0x0000003f3f3fa220 */ /* 0x008fe20000400000 */
[----:B------:R-:W-:Y:S02]  /*3850*/  FSETP.GEU.AND P2, PT, R26, -126, PT ;  /* 0xc2fc00001a00780b */ /* 0x000fe40003f4e000 */
[----:B------:R1:W3:Y:S04]  /*3860*/  MUFU.EX2 R82, R34 ;  /* 0x0000002200527308 */ /* 0x0002e80000000800 */
[----:B------:R-:W-:-:S04]  /*3870*/  @!P1 FMUL R83, R83, 0.5 ;  /* 0x3f00000053539820 */ /* 0x000fc80000400000 */
[----:B------:R-:W4:Y:S01]  /*3880*/  MUFU.EX2 R75, R75 ;  /* 0x0000004b004b7308 */ /* 0x000f220000000800 */
[----:B--2---:R-:W-:Y:S01]  /*3890*/  @!P5 FMUL R70, R70, R70 ;  /* 0x000000464646d220 */ /* 0x004fe20000400000 */
[----:B------:R-:W-:Y:S01]  /*38a0*/  FSETP.GEU.AND P5, PT, R71, -126, PT ;  /* 0xc2fc00004700780b */ /* 0x000fe20003fae000 */
[----:B-1----:R-:W-:Y:S01]  /*38b0*/  FADD R34, R21, R52 ;  /* 0x0000003415227221 */ /* 0x002fe20000000000 */
[----:B------:R-:W-:Y:S01]  /*38c0*/  @!P2 FMUL R26, R26, 0.5 ;  /* 0x3f0000001a1aa820 */ /* 0x000fe20000400000 */
[----:B------:R-:W-:Y:S01]  /*38d0*/  FADD R50, R39, R70 ;  /* 0x0000004627327221 */ /* 0x000fe20000000000 */
[----:B------:R-:W-:Y:S02]  /*38e0*/  F2FP.F16.F32.PACK_AB R39, R62, R59 ;  /* 0x0000003b3e27723e */ /* 0x000fe400000000ff */
[----:B------:R1:W2:Y:S01]  /*38f0*/  MUFU.EX2 R90, R3 ;  /* 0x00000003005a7308 */ /* 0x0002a20000000800 */
[----:B---3--:R-:W-:Y:S01]  /*3900*/  @!P6 FMUL R82, R82, R82 ;  /* 0x000000525252e220 */ /* 0x008fe20000400000 */
[----:B------:R-:W-:-:S05]  /*3910*/  FSETP.GEU.AND P6, PT, R78, -126, PT ;  /* 0xc2fc00004e00780b */ /* 0x000fca0003fce000 */
[----:B------:R-:W-:Y:S01]  /*3920*/  @!P5 FMUL R71, R71, 0.5 ;  /* 0x3f0000004747d820 */ /* 0x000fe20000400000 */
[----:B------:R-:W3:Y:S01]  /*3930*/  MUFU.EX2 R83, R83 ;  /* 0x0000005300537308 */ /* 0x000ee20000000800 */
[----:B----4-:R-:W-:Y:S01]  /*3940*/  @!P3 FMUL R75, R75, R75 ;  /* 0x0000004b4b4bb220 */ /* 0x010fe20000400000 */
[----:B------:R-:W-:Y:S01]  /*3950*/  FSETP.GEU.AND P3, PT, R79, -126, PT ;  /* 0xc2fc00004f00780b */ /* 0x000fe20003f6e000 */
[----:B-1----:R-:W-:Y:S01]  /*3960*/  FADD R3, R24, R37 ;  /* 0x0000002518037221 */ /* 0x002fe20000000000 */
[----:B------:R-:W-:Y:S01]  /*3970*/  F2FP.F16.F32.PACK_AB R24, R9, R24 ;  /* 0x000000180918723e */ /* 0x000fe200000000ff */
[----:B------:R-:W-:Y:S02]  /*3980*/  FADD R87, R80, R75 ;  /* 0x0000004b50577221 */ /* 0x000fe40000000000 */
[----:B------:R-:W-:Y:S01]  /*3990*/  @!P6 FMUL R78, R78, 0.5 ;  /* 0x3f0000004e4ee820 */ /* 0x000fe20000400000 */
[----:B------:R1:W4:Y:S01]  /*39a0*/  MUFU.EX2 R74, R26 ;  /* 0x0000001a004a7308 */ /* 0x0003220000000800 */
[----:B--2---:R-:W-:Y:S01]  /*39b0*/  @!P4 FMUL R90, R90, R90 ;  /* 0x0000005a5a5ac220 */ /* 0x004fe20000400000 */
[----:B------:R-:W-:Y:S01]  /*39c0*/  FSETP.GEU.AND P4, PT, R86, -126, PT ;  /* 0xc2fc00005600780b */ /* 0x000fe20003f8e000 */
[----:B------:R-:W-:Y:S01]  /*39d0*/  FADD R38, R3, R30 ;  /* 0x0000001e03267221 */ /* 0x000fe20000000000 */
[----:B------:R-:W-:Y:S01]  /*39e0*/  FADD R3, R9, R40 ;  /* 0x0000002809037221 */ /* 0x000fe20000000000 */
[----:B------:R-:W-:Y:S01]  /*39f0*/  FADD R30, R13, R44 ;  /* 0x0000002c0d1e7221 */ /* 0x000fe20000000000 */
[----:B------:R-:W-:Y:S01]  /*3a00*/  FADD R89, R55, R90 ;  /* 0x0000005a37597221 */ /* 0x000fe20000000000 */
[----:B------:R-:W-:Y:S01]  /*3a10*/  @!P3 FMUL R79, R79, 0.5 ;  /* 0x3f0000004f4fb820 */ /* 0x000fe20000400000 */
[----:B------:R-:W2:Y:S01]  /*3a20*/  MUFU.EX2 R71, R71 ;  /* 0x0000004700477308 */ /* 0x000ea20000000800 */
[----:B---3--:R-:W-:Y:S01]  /*3a30*/  @!P1 FMUL R83, R83, R83 ;  /* 0x0000005353539220 */ /* 0x008fe20000400000 */
[----:B------:R-:W-:Y:S01]  /*3a40*/  FSETP.GEU.AND P1, PT, R0, -126, PT ;  /* 0xc2fc00000000780b */ /* 0x000fe20003f2e000 */
[----:B-1----:R-:W-:Y:S01]  /*3a50*/  FADD R26, R28, R45 ;  /* 0x0000002d1c1a7221 */ /* 0x002fe20000000000 */
[----:B------:R-:W-:Y:S01]  /*3a60*/  FADD R42, R3, R34 ;  /* 0x00000022032a7221 */ /* 0x000fe20000000000 */
[----:B------:R-:W-:Y:S01]  /*3a70*/  FADD R81, R30, R73 ;  /* 0x000000491e517221 */ /* 0x000fe20000000000 */
[----:B------:R-:W-:Y:S01]  /*3a80*/  FADD R3, R11, R14 ;  /* 0x0000000e0b037221 */ /* 0x000fe20000000000 */
[----:B------:R-:W-:Y:S01]  /*3a90*/  FADD R77, R26, R69 ;  /* 0x000000451a4d7221 */ /* 0x000fe20000000000 */
[----:B------:R-:W-:Y:S01]  /*3aa0*/  FADD R26, R4, R41 ;  /* 0x00000029041a7221 */ /* 0x000fe20000000000 */
[----:B------:R-:W-:Y:S01]  /*3ab0*/  FADD R69, R10, R57 ;  /* 0x000000390a457221 */ /* 0x000fe20000000000 */
[----:B------:R-:W-:Y:S01]  /*3ac0*/  @!P4 FMUL R86, R86, 0.5 ;  /* 0x3f0000005656c820 */ /* 0x000fe20000400000 */
[----:B------:R-:W1:Y:S01]  /*3ad0*/  MUFU.EX2 R78, R78 ;  /* 0x0000004e004e7308 */ /* 0x000e620000000800 */
[----:B------:R-:W-:Y:S01]  /*3ae0*/  FADD R34, R25, R56 ;  /* 0x0000003819227221 */ /* 0x000fe20000000000 */
[----:B------:R-:W-:Y:S01]  /*3af0*/  FADD R46, R26, R69 ;  /* 0x000000451a2e7221 */ /* 0x000fe20000000000 */
[----:B------:R-:W-:Y:S01]  /*3b00*/  FADD R69, R12, R27 ;  /* 0x0000001b0c457221 */ /* 0x000fe20000000000 */
[----:B------:R-:W-:Y:S01]  /*3b10*/  FADD R26, R8, R49 ;  /* 0x00000031081a7221 */ /* 0x000fe20000000000 */
[----:B------:R-:W-:Y:S01]  /*3b20*/  @!P1 FMUL R0, R0, 0.5 ;  /* 0x3f00000000009820 */ /* 0x000fe20000400000 */
[----:B------:R-:W-:Y:S01]  /*3b30*/  FADD R30, R15, R48 ;  /* 0x000000300f1e7221 */ /* 0x000fe20000000000 */
[----:B------:R-:W-:Y:S01]  /*3b40*/  FADD R73, R33, R60 ;  /* 0x0000003c21497221 */ /* 0x000fe20000000000 */
[----:B------:R-:W-:Y:S01]  /*3b50*/  FADD R85, R26, R69 ;  /* 0x000000451a557221 */ /* 0x000fe20000000000 */
[----:B------:R-:W3:Y:S01]  /*3b60*/  MUFU.EX2 R79, R79 ;  /* 0x0000004f004f7308 */ /* 0x000ee20000000800 */
[----:B------:R-:W-:Y:S01]  /*3b70*/  FADD R3, R3, R34 ;  /* 0x0000002203037221 */ /* 0x000fe20000000000 */
[----:B------:R-:W-:Y:S01]  /*3b80*/  FADD R30, R30, R73 ;  /* 0x000000491e1e7221 */ /* 0x000fe20000000000 */
[----:B------:R-:W-:Y:S01]  /*3b90*/  FADD R26, R31, R88 ;  /* 0x000000581f1a7221 */ /* 0x000fe20000000000 */
[----:B------:R-:W-:Y:S01]  /*3ba0*/  FADD R73, R47, R82 ;  /* 0x000000522f497221 */ /* 0x000fe20000000000 */
[----:B------:R-:W-:Y:S01]  /*3bb0*/  FADD R34, R64, R63 ;  /* 0x0000003f40227221 */ /* 0x000fe20000000000 */
[----:B------:R-:W-:Y:S01]  /*3bc0*/  FADD R91, R58, R83 ;  /* 0x000000533a5b7221 */ /* 0x000fe20000000000 */
[----:B----4-:R-:W-:Y:S01]  /*3bd0*/  @!P2 FMUL R74, R74, R74 ;  /* 0x0000004a4a4aa220 */ /* 0x010fe20000400000 */
[----:B------:R-:W4:Y:S01]  /*3be0*/  MUFU.EX2 R86, R86 ;  /* 0x0000005600567308 */ /* 0x000f220000000800 */
[----:B--2---:R-:W-:Y:S01]  /*3bf0*/  @!P5 FMUL R71, R71, R71 ;  /* 0x000000474747d220 */ /* 0x004fe20000400000 */
[----:B-1----:R-:W-:Y:S01]  /*3c00*/  @!P6 FMUL R78, R78, R78 ;  /* 0x0000004e4e4ee220 */ /* 0x002fe20000400000 */
[----:B------:R-:W-:Y:S01]  /*3c10*/  FADD R92, R26, R73 ;  /* 0x000000491a5c7221 */ /* 0x000fe20000000000 */
[----:B------:R-:W-:Y:S01]  /*3c20*/  FADD R95, R50, R89 ;  /* 0x00000059325f7221 */ /* 0x000fe20000000000 */
[----:B------:R-:W-:Y:S01]  /*3c30*/  FADD R93, R34, R87 ;  /* 0x00000057225d7221 */ /* 0x000fe20000000000 */
[----:B------:R-:W-:Y:S01]  /*3c40*/  FADD R54, R54, R91 ;  /* 0x0000005b36367221 */ /* 0x000fe20000000000 */
[----:B------:R-:W-:Y:S01]  /*3c50*/  FADD R73, R51, R78 ;  /* 0x0000004e33497221 */ /* 0x000fe20000000000 */
[----:B------:R1:W2:Y:S01]  /*3c60*/  MUFU.EX2 R69, R0 ;  /* 0x0000000000457308 */ /* 0x0002a20000000800 */
[----:B---3--:R-:W-:Y:S01]  /*3c70*/  @!P3 FMUL R79, R79, R79 ;  /* 0x0000004f4f4fb220 */ /* 0x008fe20000400000 */
[----:B------:R-:W-:Y:S01]  /*3c80*/  FADD R34, R43, R74 ;  /* 0x0000004a2b227221 */ /* 0x000fe20000000000 */
[----:B------:R-:W-:Y:S01]  /*3c90*/  FADD R26, R68, R65 ;  /* 0x00000041441a7221 */ /* 0x000fe20000000000 */
[----:B------:R-:W-:Y:S01]  /*3ca0*/  FADD R50, R76, R71 ;  /* 0x000000474c327221 */ /* 0x000fe20000000000 */
[----:B------:R-:W-:Y:S01]  /*3cb0*/  FADD R87, R84, R79 ;  /* 0x0000004f54577221 */ /* 0x000fe20000000000 */
[----:B------:R-:W-:Y:S01]  /*3cc0*/  FADD R92, R92, R95 ;  /* 0x0000005f5c5c7221 */ /* 0x000fe20000000000 */
[----:B------:R-:W-:Y:S01]  /*3cd0*/  FADD R54, R93, R54 ;  /* 0x000000365d367221 */ /* 0x000fe20000000000 */
[----:B------:R-:W-:Y:S01]  /*3ce0*/  FADD R38, R38, R77 ;  /* 0x0000004d26267221 */ /* 0x000fe20000000000 */
[----:B----4-:R-:W-:Y:S01]  /*3cf0*/  @!P4 FMUL R86, R86, R86 ;  /* 0x000000565656c220 */ /* 0x010fe20000400000 */
[----:B-1----:R-:W-:Y:S01]  /*3d00*/  FADD R0, R35, R66 ;  /* 0x0000004223007221 */ /* 0x002fe20000000000 */
[----:B------:R-:W-:Y:S01]  /*3d10*/  FADD R26, R26, R87 ;  /* 0x000000571a1a7221 */ /* 0x000fe20000000000 */
[----:B------:R-:W-:Y:S01]  /*3d20*/  FADD R42, R42, R81 ;  /* 0x000000512a2a7221 */ /* 0x000fe20000000000 */
[----:B------:R-:W-:Y:S01]  /*3d30*/  FADD R89, R59, R86 ;  /* 0x000000563b597221 */ /* 0x000fe20000000000 */
[----:B------:R-:W-:Y:S01]  /*3d40*/  FADD R0, R0, R73 ;  /* 0x0000004900007221 */ /* 0x000fe20000000000 */
[----:B------:R-:W-:Y:S01]  /*3d50*/  FADD R85, R46, R85 ;  /* 0x000000552e557221 */ /* 0x000fe20000000000 */
[----:B------:R-:W-:Y:S01]  /*3d60*/  FADD R3, R3, R30 ;  /* 0x0000001e03037221 */ /* 0x000fe20000000000 */
[----:B--2---:R-:W-:Y:S01]  /*3d70*/  @!P1 FMUL R69, R69, R69 ;  /* 0x0000004545459220 */ /* 0x004fe20000400000 */
[----:B------:R-:W-:Y:S01]  /*3d80*/  FADD R89, R34, R89 ;  /* 0x0000005922597221 */ /* 0x000fe20000000000 */
[----:B------:R-:W-:Y:S01]  /*3d90*/  FADD R38, R38, R85 ;  /* 0x0000005526267221 */ /* 0x000fe20000000000 */
[----:B------:R-:W-:Y:S01]  /*3da0*/  FADD R3, R42, R3 ;  /* 0x000000032a037221 */ /* 0x000fe20000000000 */
[----:B------:R-:W-:Y:S01]  /*3db0*/  FADD R91, R62, R69 ;  /* 0x000000453e5b7221 */ /* 0x000fe20000000000 */
[----:B------:R-:W-:Y:S01]  /*3dc0*/  FADD R89, R0, R89 ;  /* 0x0000005900597221 */ /* 0x000fe20000000000 */
[----:B------:R-:W-:-:S02]  /*3dd0*/  IMAD.U32 R0, RZ, RZ, UR49 ;  /* 0x00000031ff007e24 */ /* 0x000fc4000f8e00ff */
[----:B------:R-:W-:Y:S01]  /*3de0*/  FADD R3, R38, R3 ;  /* 0x0000000326037221 */ /* 0x000fe20000000000 */
[----:B------:R-:W-:Y:S01]  /*3df0*/  FADD R91, R50, R91 ;  /* 0x0000005b325b7221 */ /* 0x000fe20000000000 */
[----:B------:R-:W-:Y:S01]  /*3e00*/  FADD R89, R92, R89 ;  /* 0x000000595c597221 */ /* 0x000fe20000000000 */
[----:B------:R1:W-:Y:S01]  /*3e10*/  SYNCS.ARRIVE.TRANS64.A1T0 RZ, [R0+UR50], RZ ;  /* 0x000000ff00ff79a7 */ /* 0x0003e20008100032 */
[----:B------:R-:W-:Y:S01]  /*3e20*/  F2FP.F16.F32.PACK_AB R34, R25, R10 ;  /* 0x0000000a1922723e */ /* 0x000fe200000000ff */
[----:B------:R-:W-:Y:S01]  /*3e30*/  FADD R91, R26, R91 ;  /* 0x0000005b1a5b7221 */ /* 0x000fe20000000000 */
[----:B------:R-:W-:Y:S01]  /*3e40*/  USEL UR50, UR38, URZ, UP0 ;  /* 0x0000003f26327287 */ /* 0x000fe20008000000 */
[----:B------:R-:W-:Y:S02]  /*3e50*/  F2FP.F16.F32.PACK_AB R38, R33, R12 ;  /* 0x0000000c2126723e */ /* 0x000fe400000000ff */
[----:B------:R-:W-:Y:S01]  /*3e60*/  FADD R54, R54, R91 ;  /* 0x0000005b36367221 */ /* 0x000fe20000000000 */
[----:B------:R-:W-:-:S02]  /*3e70*/  F2FP.F16.F32.PACK_AB R46, R48, R49 ;  /* 0x00000031302e723e */ /* 0x000fc400000000ff */
[----:B------:R-:W-:Y:S01]  /*3e80*/  F2FP.F16.F32.PACK_AB R25, R64, R31 ;  /* 0x0000001f4019723e */ /* 0x000fe200000000ff */
[----:B-1----:R-:W-:Y:S01]  /*3e90*/  FADD R0, R89, R54 ;  /* 0x0000003659007221 */ /* 0x002fe20000000000 */
[----:B------:R-:W-:Y:S02]  /*3ea0*/  F2FP.F16.F32.PACK_AB R54, R60, R27 ;  /* 0x0000001b3c36723e */ /* 0x000fe400000000ff */
[----:B------:R-:W-:Y:S02]  /*3eb0*/  F2FP.F16.F32.PACK_AB R27, R68, R35 ;  /* 0x00000023441b723e */ /* 0x000fe400000000ff */
[----:B------:R-:W-:Y:S02]  /*3ec0*/  F2FP.F16.F32.PACK_AB R40, R40, R37 ;  /* 0x000000252828723e */ /* 0x000fe400000000ff */
[----:B------:R-:W-:Y:S02]  /*3ed0*/  F2FP.F16.F32.PACK_AB R42, R14, R41 ;  /* 0x000000290e2a723e */ /* 0x000fe400000000ff */
[----:B------:R-:W-:-:S02]  /*3ee0*/  F2FP.F16.F32.PACK_AB R44, R44, R45 ;  /* 0x0000002d2c2c723e */ /* 0x000fc400000000ff */
[----:B------:R-:W-:Y:S02]  /*3ef0*/  F2FP.F16.F32.PACK_AB R48, R52, R53 ;  /* 0x000000353430723e */ /* 0x000fe400000000ff */
        /* <DEDUP_REMOVED lines=15> */
[----:B------:R-:W-:Y:S01]  /*3ff0*/  F2FP.F16.F32.PACK_AB R53, R83, R90 ;  /* 0x0000005a5335723e */ /* 0x000fe200000000ff */
[----:B------:R-:W-:Y:S06]  /*4000*/  @!P0 BRA `(.L_x_21) ;  /* 0x0000000000048947 */ /* 0x000fec0003800000 */
[----:B------:R-:W-:Y:S01]  /*4010*/  BPT.TRAP 0x1 ;  /* 0x000000040000795c */ /* 0x000fe20000300000 */
.L_x_21:
[----:B------:R-:W-:Y:S01]  /*4020*/  ULEA UR6, UR50, UR41, 0x3 ;  /* 0x0000002932067291 */ /* 0x000fe2000f8e183f */
[----:B------:R-:W-:Y:S01]  /*4030*/  SHF.L.U32 R4, R19, 0x1f, RZ ;  /* 0x0000001f13047819 */ /* 0x000fe200000006ff */
[----:B------:R-:W-:-:S07]  /*4040*/  ULOP3.LUT UR49, UR56, 0x4000000, URZ, 0xfc, !UPT ;  /* 0x0400000038317892 */ /* 0x000fce000f8efc3f */
[----:B------:R-:W1:Y:S02]  /*4050*/  SYNCS.PHASECHK.TRANS64.TRYWAIT P1, [UR6+0x34400], R4 ;  /* 0x03440004ff0075a7 */ /* 0x000e640008020146 */
[----:B-1----:R-:W-:Y:S05]  /*4060*/  @!P1 BRA `(.L_x_22) ;  /* 0x000000a0001c9947 */ /* 0x002fea0003800000 */
.L_x_129:
[----:B------:R-:W-:Y:S01]  /*4070*/  ULEA UR10, UR50, UR49, 0xb ;  /* 0x00000031320a7291 */ /* 0x000fe2000f8e583f */
[----:B------:R-:W-:Y:S01]  /*4080*/  WARPGROUP.ARRIVE ;  /* 0x00000000000079c5 */ /* 0x000fe20000000000 */
[----:B------:R-:W-:Y:S01]  /*4090*/  UMOV UR7, 0x40000040 ;  /* 0x4000004000077882 */ /* 0x000fe20000000000 */
[----:B------:R-:W-:-:S04]  /*40a0*/  F2FP.F16.F32.PACK_AB R55, R69, R86 ;  /* 0x000000564537723e */ /* 0x000fc800000000ff */
[----:B------:R-:W-:Y:S02]  /*40b0*/  UMOV UR6, UR10 ;  /* 0x0000000a00067c82 */ /* 0x000fe40008000000 */
[----:B------:R-:W-:Y:S01]  /*40c0*/  HGMMA.64x128x16.F32 R88, R24, gdesc[UR4].tnspB, RZ, !UPT, gsb0 ;  /* 0x41e0000418587df0 */ /* 0x000fe2000c0008ff */
[----:B------:R-:W-:Y:S01]  /*40d0*/  UIADD3 UR6, UR10, 0x80, URZ ;  /* 0x000000800a067890 */ /* 0x000fe2000fffe03f */
[----:B------:R-:W-:Y:S01]  /*40e0*/  UMOV UR7, 0x40000040 ;  /* 0x4000004000077882 */ /* 0x000fe20000000000 */
[----:B------:R-:W-:Y:S02]  /*40f0*/  WARPGROUP.DEPBAR.LE gsb0, 0x0 ;  /* 0x00008000000079c5 */ /* 0x000fe40000010000 */
[----:B------:R-:W-:-:S07]  /*4100*/  WARPGROUP.ARRIVE ;  /* 0x00000000000079c5 */ /* 0x000fce0000000000 */
[----:B------:R-:W-:Y:S01]  /*4110*/  HGMMA.64x128x16.F32 R88, R28, gdesc[UR4].tnspB, R88, gsb0 ;  /* 0x41e000041c587df0 */ /* 0x000fe20008000858 */
        /* <DEDUP_REMOVED lines=29> */
[----:B------:R-:W-:Y:S03]  /*42f0*/  HGMMA.64x128x16.F32 R88, R52, gdesc[UR4].tnspB, R88, gsb0 ;  /* 0x41e0000434587df0 */ /* 0x000fe60008000858 */
[----:B------:R-:W-:Y:S02]  /*4300*/  WARPGROUP.DEPBAR.LE gsb0, 0x0 ;  /* 0x00008000000079c5 */ /* 0x000fe40000010000 */
[----:B------:R-:W-:Y:S05]  /*4310*/  @!P0 BRA `(.L_x_23) ;  /* 0x0000000000048947 */ /* 0x000fea0003800000 */
[----:B------:R-:W-:Y:S01]  /*4320*/  BPT.TRAP 0x1 ;  /* 0x000000040000795c */ /* 0x000fe20000300000 */
.L_x_23:
[----:B------:R-:W-:Y:S02]  /*4330*/  UISETP.GT.U32.AND UP0, UPT, UR45, 0x1, UPT ;  /* 0x000000012d00788c */ /* 0x000fe4000bf04070 */
[----:B------:R-:W-:-:S04]  /*4340*/  UIADD3 UR51, UR51, 0x34428, URZ ;  /* 0x0003442833337890 */ /* 0x000fc8000fffe03f */
[----:B------:R-:W-:Y:S01]  /*4350*/  PLOP3.LUT P1, PT, PT, PT, UP0, 0x80, 0x0 ;  /* 0x000000000000781c */ /* 0x000fe20003f2f008 */
[----:B------:R-:W-:-:S09]  /*4360*/  UPRMT UR51, URZ, 0x654, UR51 ;  /* 0x000006543f337896 */ /* 0x000fd20008000033 */
[----:B------:R-:W-:Y:S03]  /*4370*/  SYNCS.ARRIVE.TRANS64.RED.A1T0 RZ, [UR51], RZ ;  /* 0x000000ffffff79a7 */ /* 0x000fe60008100433 */
[----:B------:R-:W-:Y:S05]  /*4380*/  @P1 BRA `(.L_x_24) ;  /* 0x0000000000041947 */ /* 0x000fea0003800000 */
[----:B------:R-:W-:Y:S01]  /*4390*/  BPT.TRAP 0x1 ;  /* 0x000000040000795c */ /* 0x000fe20000300000 */
.L_x_24:
[----:B------:R-:W-:Y:S01]  /*43a0*/  UIADD3 UR38, UR50, 0x1, URZ ;  /* 0x0000000132267890 */ /* 0x000fe2000fffe03f */
[C---:B------:R-:W-:Y:S01]  /*43b0*/  ISETP.GE.AND P2, PT, R7.reuse, 0x3, PT ;  /* 0x000000030700780c */ /* 0x040fe20003f46270 */
[----:B------:R-:W-:Y:S01]  /*43c0*/  VIADD R7, R7, 0xffffffff ;  /* 0xffffffff07077836 */ /* 0x000fe20000000000 */
[----:B-1----:R-:W-:Y:S01]  /*43d0*/  IADD3 R4, R152, 0x80, RZ ;  /* 0x0000008098047810 */ /* 0x002fe20007ffe0ff */
[----:B------:R-:W-:-:S04]  /*43e0*/  UISETP.NE.AND UP0, UPT, UR38, 0x5, UPT ;  /* 0x000000052600788c */ /* 0x000fc8000bf05270 */
[----:B------:R-:W-:Y:S02]  /*43f0*/  USEL UR6, URZ, 0x1, UP0 ;  /* 0x000000013f067887 */ /* 0x000fe40008000000 */
[----:B------:R-:W-:-:S04]  /*4400*/  USEL UR38, UR38, URZ, UP0 ;  /* 0x0000003f26267287 */ /* 0x000fc80008000000 */
[----:B------:R-:W-:Y:S01]  /*4410*/  LOP3.LUT R19, R19, UR6, RZ, 0x3c, !PT ;  /* 0x0000000613137c12 */ /* 0x000fe2000f8e3cff */
[----:B------:R-:W-:Y:S07]  /*4420*/  @!P2 BRA `(.L_x_25) ;  /* 0x0000002c0010a947 */ /* 0x000fee0003800000 */
[----:B------:R-:W-:Y:S01]  /*4430*/  MOV R9, R5 ;  /* 0x0000000500097202 */ /* 0x000fe20000000f00 */
[----:B------:R-:W-:Y:S01]  /*4440*/  IMAD.MOV.U32 R11, RZ, RZ, R6 ;  /* 0x000000ffff0b7224 */ /* 0x000fe200078e0006 */
[----:B------:R-:W-:-:S06]  /*4450*/  ULDC UR51, c[0x0][0x604] ;  /* 0x0001810000337ab9 */ /* 0x000fcc0000000800 */
.L_x_36:
[----:B------:R-:W-:Y:S05]  /*4460*/  @!P0 BRA `(.L_x_26) ;  /* 0x0000000000048947 */ /* 0x000fea0003800000 */
[----:B------:R-:W-:Y:S01]  /*4470*/  BPT.TRAP 0x1 ;  /* 0x000000040000795c */ /* 0x000fe20000300000 */
.L_x_26:
[----:B------:R-:W-:Y:S01]  /*4480*/  ULEA UR6, UR38, UR41, 0x3 ;  /* 0x0000002926067291 */ /* 0x000fe2000f8e183f */
[----:B------:R-:W-:-:S08]  /*4490*/  SHF.L.U32 R5, R19, 0x1f, RZ ;  /* 0x0000001f13057819 */ /* 0x000fd000000006ff */
[----:B------:R-:W1:Y:S02]  /*44a0*/  SYNCS.PHASECHK.TRANS64.TRYWAIT P2, [UR6+0x34400], R5 ;  /* 0x03440005ff0075a7 */ /* 0x000e640008040146 */
[----:B-1----:R-:W-:Y:S05]  /*44b0*/  @!P2 BRA `(.L_x_27) ;  /* 0x0000009c0020a947 */ /* 0x002fea0003800000 */
.L_x_130:
[----:B------:R-:W-:Y:S01]  /*44c0*/  ULEA UR34, UR38, UR47, 0xb ;  /* 0x0000002f26227291 */ /* 0x000fe2000f8e583f */
[----:B------:R-:W-:Y:S01]  /*44d0*/  WARPGROUP.ARRIVE ;  /* 0x00000000000079c5 */ /* 0x000fe20000000000 */
[----:B------:R-:W-:Y:S01]  /*44e0*/  UMOV UR35, 0x40000040 ;  /* 0x4000004000237882 */ /* 0x000fe20000000000 */
[----:B------:R-:W-:Y:S01]  /*44f0*/  UMOV UR7, 0x40000040 ;  /* 0x4000004000077882 */ /* 0x000fe20000000000 */
[----:B------:R-:W-:Y:S02]  /*4500*/  UIADD3 UR6, UR34, 0x2, URZ ;  /* 0x0000000222067890 */ /* 0x000fe4000fffe03f */
[----:B------:R-:W-:Y:S01]  /*4510*/  UIADD3 UR10, UR34, 0x4, URZ ;  /* 0x00000004220a7890 */ /* 0x000fe2000fffe03f */
[----:B------:R-:W-:Y:S02]  /*4520*/  UMOV UR11, 0x40000040 ;  /* 0x40000040000b7882 */ /* 0x000fe40000000000 */
[----:B------:R-:W-:Y:S01]  /*4530*/  HGMMA.64x128x16.F32 R24, gdesc[UR32], RZ, !UPT, gsb0 ;  /* 0x01e00000201879f0 */ /* 0x000fe2000c0008ff */
[----:B------:R-:W-:Y:S01]  /*4540*/  UIADD3 UR14, UR34, 0x6, URZ ;  /* 0x00000006220e7890 */ /* 0x000fe2000fffe03f */
[----:B------:R-:W-:Y:S01]  /*4550*/  UMOV UR15, 0x40000040 ;  /* 0x40000040000f7882 */ /* 0x000fe20000000000 */
        /* <DEDUP_REMOVED lines=8> */
[----:B------:R-:W-:-:S02]  /*45e0*/  WARPGROUP.DEPBAR.LE gsb0, 0x0 ;  /* 0x00008000000079c5 */ /* 0x000fc40000010000 */
[----:B------:R-:W-:-:S06]  /*45f0*/  WARPGROUP.ARRIVE ;  /* 0x00000000000079c5 */ /* 0x000fcc0000000000 */
[----:B------:R-:W-:Y:S03]  /*4600*/  HGMMA.64x128x16.F32 R24, gdesc[UR4], R24, gsb0 ;  /* 0x01e00000041879f0 */ /* 0x000fe60008000818 */
[----:B------:R-:W-:Y:S02]  /*4610*/  WARPGROUP.DEPBAR.LE gsb0, 0x0 ;  /* 0x00008000000079c5 */ /* 0x000fe40000010000 */
[----:B------:R-:W-:-:S07]  /*4620*/  WARPGROUP.ARRIVE ;  /* 0x00000000000079c5 */ /* 0x000fce0000000000 */
[----:B------:R-:W-:Y:S01]  /*4630*/  HGMMA.64x128x16.F32 R24, gdesc[UR8], R24, gsb0 ;  /* 0x01e00000081879f0 */ /* 0x000fe20008000818 */
[----:B------:R-:W-:-:S04]  /*4640*/  UIADD3 UR10, UR38, 0x1, URZ ;  /* 0x00000001260a7890 */ /* 0x000fc8000fffe03f */
[----:B------:R-:W-:-:S04]  /*4650*/  UISETP.NE.AND UP0, UPT, UR10, 0x5, UPT ;  /* 0x000000050a00788c */ /* 0x000fc8000bf05270 */
[----:B------:R-:W-:Y:S02]  /*4660*/  USEL UR6, URZ, 0x1, UP0 ;  /* 0x000000013f067887 */ /* 0x000fe40008000000 */
[----:B------:R-:W-:-:S04]  /*4670*/  USEL UR10, UR10, URZ, UP0 ;  /* 0x0000003f0a0a7287 */ /* 0x000fc80008000000 */
[----:B------:R-:W-:Y:S01]  /*4680*/  LOP3.LUT R19, R19, UR6, RZ, 0x3c, !PT ;  /* 0x0000000613137c12 */ /* 0x000fe2000f8e3cff */
[----:B------:R-:W-:Y:S02]  /*4690*/  WARPGROUP.DEPBAR.LE gsb0, 0x0 ;  /* 0x00008000000079c5 */ /* 0x000fe40000010000 */
[----:B------:R-:W-:-:S06]  /*46a0*/  WARPGROUP.ARRIVE ;  /* 0x00000000000079c5 */ /* 0x000fcc0000000000 */
        /* <DEDUP_REMOVED lines=14> */
[----:B------:R-:W-:Y:S05]  /*4790*/  @!P0 BRA `(.L_x_28) ;  /* 0x0000000000048947 */ /* 0x000fea0003800000 */
[----:B------:R-:W-:Y:S01]  /*47a0*/  BPT.TRAP 0x1 ;  /* 0x000000040000795c */ /* 0x000fe20000300000 */
.L_x_28:
[----:B-1----:R-:W-:Y:S01]  /*47b0*/  FMNMX R6, R24, R9, !PT ;  /* 0x0000000918067209 */ /* 0x002fe20007800000 */
[----:B------:R-:W-:Y:S01]  /*47c0*/  ULEA UR6, UR10, UR41, 0x3 ;  /* 0x000000290a067291 */ /* 0x000fe2000f8e183f */
[----:B------:R-:W-:Y:S02]  /*47d0*/  FMNMX R10, R26, R11, !PT ;  /* 0x0000000b1a0a7209 */ /* 0x000fe40007800000 */
[----:B------:R-:W-:Y:S02]  /*47e0*/  FMNMX R5, R25, R6, !PT ;  /* 0x0000000619057209 */ /* 0x000fe40007800000 */
[----:B------:R-:W-:Y:S02]  /*47f0*/  FMNMX R13, R27, R10, !PT ;  /* 0x0000000a1b0d7209 */ /* 0x000fe40007800000 */
[----:B------:R-:W-:Y:S02]  /*4800*/  FMNMX R6, R28, R5, !PT ;  /* 0x000000051c067209 */ /* 0x000fe40007800000 */
[----:B------:R-:W-:-:S02]  /*4810*/  FMNMX R10, R30, R13, !PT ;  /* 0x0000000d1e0a7209 */ /* 0x000fc40007800000 */
[----:B------:R-:W-:Y:S02]  /*4820*/  FMNMX R5, R29, R6, !PT ;  /* 0x000000061d057209 */ /* 0x000fe40007800000 */
[----:B------:R-:W-:Y:S02]  /*4830*/  FMNMX R15, R31, R10, !PT ;  /* 0x0000000a1f0f7209 */ /* 0x000fe40007800000 */
[----:B------:R-:W-:-:S04]  /*4840*/  FMNMX R6, R32, R5, !PT ;  /* 0x0000000520067209 */ /* 0x000fc80007800000 */
        /* <DEDUP_REMOVED lines=26> */
[----:B------:R-:W-:-:S05]  /*49f0*/  FMNMX R6, R85, R6, !PT ;  /* 0x0000000655067209 */ /* 0x000fca0007800000 */
[----:B------:R-:W1:Y:S02]  /*4a00*/  SHFL.BFLY PT, R5, R6, 0x1, 0x1f ;  /* 0x0c201f0006057f89 */ /* 0x000e6400000e0000 */
[----:B-1----:R-:W-:Y:S02]  /*4a10*/  FMNMX R8, R6, R5, !PT ;  /* 0x0000000506087209 */ /* 0x002fe40007800000 */
[----:B------:R-:W-:-:S03]  /*4a20*/  FMNMX R6, R34, R15, !PT ;  /* 0x0000000f22067209 */ /* 0x000fc60007800000 */
[----:B------:R-:W1:Y:S01]  /*4a30*/  SHFL.BFLY PT, R5, R8, 0x2, 0x1f ;  /* 0x0c401f0008057f89 */ /* 0x000e6200000e0000 */
[----:B------:R-:W-:-:S04]  /*4a40*/  FMNMX R21, R35, R6, !PT ;  /* 0x0000000623157209 */ /* 0x000fc80007800000 */
[----:B------:R-:W-:-:S04]  /*4a50*/  FMNMX R6, R38, R21, !PT ;  /* 0x0000001526067209 */ /* 0x000fc80007800000 */
[----:B------:R-:W-:-:S04]  /*4a60*/  FMNMX R21, R39, R6, !PT ;  /* 0x0000000627157209 */ /* 0x000fc80007800000 */
[----:B------:R-:W-:Y:S02]  /*4a70*/  FMNMX R6, R42, R21, !PT ;  /* 0x000000152a067209 */ /* 0x000fe40007800000 */
[----:B-1----:R-:W-:-:S04]  /*4a80*/  FMNMX R5, R8, R5, !PT ;  /* 0x0000000508057209 */ /* 0x002fc80007800000 */
[----:B------:R-:W-:-:S04]  /*4a90*/  FSETP.NEU.AND P2, PT, R5, -INF , PT ;  /* 0xff8000000500780b */ /* 0x000fc80003f4d000 */
[----:B------:R-:W-:-:S05]  /*4aa0*/  FSEL R154, R5, RZ, P2 ;  /* 0x000000ff059a7208 */ /* 0x000fca0001000000 */
[C---:B------:R-:W-:Y:S01]  /*4ab0*/  FMUL R153, R154.reuse, UR51 ;  /* 0x000000339a997c20 */ /* 0x040fe20008400000 */
[----:B------:R-:W-:-:S03]  /*4ac0*/  FADD R154, -R154, R9 ;  /* 0x000000099a9a7221 */ /* 0x000fc60000000100 */
[--C-:B------:R-:W-:Y:S01]  /*4ad0*/  FFMA R24, R24, UR51, -R153.reuse ;  /* 0x0000003318187c23 */ /* 0x100fe20008000899 */
[--C-:B------:R-:W-:Y:S01]  /*4ae0*/  FFMA R13, R25, UR51, -R153.reuse ;  /* 0x00000033190d7c23 */ /* 0x100fe20008000899 */
[--C-:B------:R-:W-:Y:S01]  /*4af0*/  FFMA R8, R28, UR51, -R153.reuse ;  /* 0x000000331c087c23 */ /* 0x100fe20008000899 */
[--C-:B------:R-:W-:Y:S01]  /*4b00*/  FFMA R21, R33, UR51, -R153.reuse ;  /* 0x0000003321157c23 */ /* 0x100fe20008000899 */
[--C-:B------:R-:W-:Y:S01]  /*4b10*/  FFMA R15, R29, UR51, -R153.reuse ;  /* 0x000000331d0f7c23 */ /* 0x100fe20008000899 */
[----:B------:R-:W-:Y:S01]  /*4b20*/  FSETP.GEU.AND P6, PT, R24, -126, PT ;  /* 0xc2fc00001800780b */ /* 0x000fe20003fce000 */
        /* <DEDUP_REMOVED lines=9> */
[--C-:B------:R-:W-:Y:S01]  /*4bc0*/  FFMA R37, R41, UR51, -R153.reuse ;  /* 0x0000003329257c23 */ /* 0x100fe20008000899 */
[--C-:B------:R-:W-:Y:S01]  /*4bd0*/  FFMA R41, R45, UR51, -R153.reuse ;  /* 0x000000332d297c23 */ /* 0x100fe20008000899 */
[----:B------:R-:W-:Y:S01]  /*4be0*/  FMNMX R25, R43, R6, !PT ;  /* 0x000000062b197209 */ /* 0x000fe20007800000 */
[----:B------:R-:W-:Y:S01]  /*4bf0*/  @!P6 FMUL R24, R24, 0.5 ;  /* 0x3f0000001818e820 */ /* 0x000fe20000400000 */
[--C-:B------:R-:W-:Y:S01]  /*4c00*/  FFMA R45, R49, UR51, -R153.reuse ;  /* 0x00000033312d7c23 */ /* 0x100fe20008000899 */
[----:B------:R-:W-:Y:S01]  /*4c10*/  @!P3 FMUL R13, R13, 0.5 ;  /* 0x3f0000000d0db820 */ /* 0x000fe20000400000 */
[----:B------:R-:W-:Y:S01]  /*4c20*/  FMNMX R6, R46, R25, !PT ;  /* 0x000000192e067209 */ /* 0x000fe20007800000 */
[----:B------:R-:W-:Y:S01]  /*4c30*/  @!P4 FMUL R8, R8, 0.5 ;  /* 0x3f0000000808c820 */ /* 0x000fe20000400000 */
[--C-:B------:R-:W-:Y:S01]  /*4c40*/  FFMA R36, R48, UR51, -R153.reuse ;  /* 0x0000003330247c23 */ /* 0x100fe20008000899 */
[----:B------:R-:W1:Y:S01]  /*4c50*/  MUFU.EX2 R24, R24 ;  /* 0x0000001800187308 */ /* 0x000e620000000800 */
[----:B------:R-:W-:Y:S01]  /*4c60*/  @!P5 FMUL R15, R15, 0.5 ;  /* 0x3f0000000f0fd820 */ /* 0x000fe20000400000 */
[----:B------:R-:W-:Y:S01]  /*4c70*/  @!P2 FMUL R28, R28, 0.5 ;  /* 0x3f0000001c1ca820 */ /* 0x000fe20000400000 */
[----:B------:R-:W-:Y:S01]  /*4c80*/  FMNMX R25, R47, R6, !PT ;  /* 0x000000062f197209 */ /* 0x000fe20007800000 */
[--C-:B------:R-:W-:Y:S01]  /*4c90*/  FFMA R49, R53, UR51, -R153.reuse ;  /* 0x0000003335317c23 */ /* 0x100fe20008000899 */
[--C-:B------:R-:W-:Y:S01]  /*4ca0*/  FFMA R14, R52, UR51, -R153.reuse ;  /* 0x00000033340e7c23 */ /* 0x100fe20008000899 */
[--C-:B------:R-:W-:Y:S01]  /*4cb0*/  FFMA R53, R56, UR51, -R153.reuse ;  /* 0x0000003338357c23 */ /* 0x100fe20008000899 */
[----:B------:R-:W-:Y:S01]  /*4cc0*/  FMNMX R6, R50, R25, !PT ;  /* 0x0000001932067209 */ /* 0x000fe20007800000 */
[----:B------:R-:W2:Y:S01]  /*4cd0*/  MUFU.EX2 R13, R13 ;  /* 0x0000000d000d7308 */ /* 0x000ea20000000800 */
[--C-:B------:R-:W-:Y:S01]  /*4ce0*/  FFMA R20, R61, UR51, -R153.reuse ;  /* 0x000000333d147c23 */ /* 0x100fe20008000899 */
[--C-:B------:R-:W-:Y:S01]  /*4cf0*/  FFMA R40, R57, UR51, -R153.reuse ;  /* 0x0000003339287c23 */ /* 0x100fe20008000899 */
[----:B------:R-:W-:Y:S01]  /*4d00*/  FMNMX R25, R51, R6, !PT ;  /* 0x0000000633197209 */ /* 0x000fe20007800000 */
[--C-:B------:R-:W-:Y:S01]  /*4d10*/  FFMA R61, R64, UR51, -R153.reuse ;  /* 0x00000033403d7c23 */ /* 0x100fe20008000899 */
[--C-:B------:R-:W-:Y:S01]  /*4d20*/  FFMA R57, R60, UR51, -R153.reuse ;  /* 0x000000333c397c23 */ /* 0x100fe20008000899 */
[--C-:B------:R-:W-:Y:S01]  /*4d30*/  FFMA R44, R65, UR51, -R153.reuse ;  /* 0x00000033412c7c23 */ /* 0x100fe20008000899 */
[----:B------:R-:W-:Y:S01]  /*4d40*/  FMNMX R6, R54, R25, !PT ;  /* 0x0000001936067209 */ /* 0x000fe20007800000 */
[----:B------:R-:W3:Y:S01]  /*4d50*/  MUFU.EX2 R8, R8 ;  /* 0x0000000800087308 */ /* 0x000ee20000000800 */
[----:B-1----:R-:W-:Y:S01]  /*4d60*/  @!P6 FMUL R24, R24, R24 ;  /* 0x000000181818e220 */ /* 0x002fe20000400000 */
[----:B------:R-:W-:Y:S01]  /*4d70*/  FSETP.GEU.AND P6, PT, R21, -126, PT ;  /* 0xc2fc00001500780b */ /* 0x000fe20003fce000 */
[--C-:B------:R-:W-:Y:S01]  /*4d80*/  FFMA R65, R68, UR51, -R153.reuse ;  /* 0x0000003344417c23 */ /* 0x100fe20008000899 */
[----:B------:R-:W-:Y:S01]  /*4d90*/  FMNMX R25, R55, R6, !PT ;  /* 0x0000000637197209 */ /* 0x000fe20007800000 */
[--C-:B------:R-:W-:Y:S01]  /*4da0*/  FFMA R52, R73, UR51, -R153.reuse ;  /* 0x0000003349347c23 */ /* 0x100fe20008000899 */
[--C-:B------:R-:W-:Y:S01]  /*4db0*/  FFMA R48, R69, UR51, -R153.reuse ;  /* 0x0000003345307c23 */ /* 0x100fe20008000899 */
        /* <DEDUP_REMOVED lines=15> */
[----:B------:R-:W-:Y:S01]  /*4eb0*/  FFMA R81, R84, UR51, -R153 ;  /* 0x0000003354517c23 */ /* 0x000fe20008000899 */
[----:B------:R-:W-:Y:S01]  /*4ec0*/  @!P3 FMUL R10, R10, 0.5 ;  /* 0x3f0000000a0ab820 */ /* 0x000fe20000400000 */
[----:B------:R-:W3:Y:S01]  /*4ed0*/  MUFU.EX2 R21, R21 ;  /* 0x0000001500157308 */ /* 0x000ee20000000800 */
[----:B-1----:R-:W-:Y:S01]  /*4ee0*/  @!P5 FMUL R15, R15, R15 ;  /* 0x0000000f0f0fd220 */ /* 0x002fe20000400000 */
[----:B------:R-:W-:Y:S01]  /*4ef0*/  FSETP.GEU.AND P5, PT, R32, -126, PT ;  /* 0xc2fc00002000780b */ /* 0x000fe20003fae000 */
[----:B------:R-:W-:Y:S01]  /*4f00*/  FMUL R154, R154, UR51 ;  /* 0x000000339a9a7c20 */ /* 0x000fe20008400000 */
[----:B------:R-:W-:-:S03]  /*4f10*/  FMNMX R6, R62, R25, !PT ;  /* 0x000000193e067209 */ /* 0x000fc60007800000 */
[----:B------:R-:W-:Y:S01]  /*4f20*/  @!P4 FMUL R33, R33, 0.5 ;  /* 0x3f0000002121c820 */ /* 0x000fe20000400000 */
[----:B------:R-:W1:Y:S01]  /*4f30*/  MUFU.EX2 R10, R10 ;  /* 0x0000000a000a7308 */ /* 0x000e620000000800 */
[----:B--2---:R-:W-:Y:S01]  /*4f40*/  @!P2 FMUL R28, R28, R28 ;  /* 0x0000001c1c1ca220 */ /* 0x004fe20000400000 */
[----:B------:R-:W-:Y:S02]  /*4f50*/  FSETP.GEU.AND P2, PT, R37, -126, PT ;  /* 0xc2fc00002500780b */ /* 0x000fe40003f4e000 */
[----:B------:R-:W-:-:S03]  /*4f60*/  FMNMX R25, R63, R6, !PT ;  /* 0x000000063f197209 */ /* 0x000fc60007800000 */
[----:B------:R-:W-:Y:S01]  /*4f70*/  @!P5 FMUL R32, R32, 0.5 ;  /* 0x3f0000002020d820 */ /* 0x000fe20000400000 */
[----:B------:R-:W2:Y:S01]  /*4f80*/  MUFU.EX2 R33, R33 ;  /* 0x0000002100217308 */ /* 0x000ea20000000800 */
[----:B---3--:R-:W-:Y:S01]  /*4f90*/  @!P6 FMUL R21, R21, R21 ;  /* 0x000000151515e220 */ /* 0x008fe20000400000 */
[----:B------:R-:W-:Y:S02]  /*4fa0*/  FSETP.GEU.AND P6, PT, R12, -126, PT ;  /* 0xc2fc00000c00780b */ /* 0x000fe40003fce000 */
[----:B------:R-:W-:-:S03]  /*4fb0*/  FMNMX R6, R66, R25, !PT ;  /* 0x0000001942067209 */ /* 0x000fc60007800000 */
[----:B------:R-:W-:Y:S01]  /*4fc0*/  @!P2 FMUL R37, R37, 0.5 ;  /* 0x3f0000002525a820 */ /* 0x000fe20000400000 */
[----:B------:R-:W3:Y:S01]  /*4fd0*/  MUFU.EX2 R32, R32 ;  /* 0x0000002000207308 */ /* 0x000ee20000000800 */
[----:B-1----:R-:W-:Y:S01]  /*4fe0*/  @!P3 FMUL R10, R10, R10 ;  /* 0x0000000a0a0ab220 */ /* 0x002fe20000400000 */
[----:B------:R-:W-:Y:S02]  /*4ff0*/  FSETP.GEU.AND P3, PT, R41, -126, PT ;  /* 0xc2fc00002900780b */ /* 0x000fe40003f6e000 */
        /* <DEDUP_REMOVED lines=50> */
[----:B------:R-:W-:Y:S01]  /*5320*/  FMNMX R6, R87, R6, !PT ;  /* 0x0000000657067209 */ /* 0x000fe20007800000 */
[----:B------:R-:W-:Y:S01]  /*5330*/  FADD R9, R24, R53 ;  /* 0x0000003518097221 */ /* 0x000fe20000000000 */
[----:B------:R-:W-:Y:S01]  /*5340*/  F2FP.F16.F32.PACK_AB R24, R13, R24 ;  /* 0x000000180d18723e */ /* 0x000fe200000000ff */
[----:B------:R-:W-:Y:S01]  /*5350*/  @!P6 FMUL R61, R61, 0.5 ;  /* 0x3f0000003d3de820 */ /* 0x000fe20000400000 */
[----:B------:R-:W2:Y:S01]  /*5360*/  MUFU.EX2 R20, R20 ;  /* 0x0000001400147308 */ /* 0x000ea20000000800 */
[----:B------:R-:W4:Y:S01]  /*5370*/  SHFL.BFLY PT, R25, R6, 0x1, 0x1f ;  /* 0x0c201f0006197f89 */ /* 0x000f2200000e0000 */
[----:B---3--:R-:W-:Y:S01]  /*5380*/  @!P4 FMUL R40, R40, R40 ;  /* 0x000000282828c220 */ /* 0x008fe20000400000 */
[----:B------:R-:W-:-:S04]  /*5390*/  FSETP.GEU.AND P4, PT, R65, -126, PT ;  /* 0xc2fc00004100780b */ /* 0x000fc80003f8e000 */
[----:B------:R-:W-:Y:S01]  /*53a0*/  @!P3 FMUL R44, R44, 0.5 ;  /* 0x3f0000002c2cb820 */ /* 0x000fe20000400000 */
[----:B------:R-:W3:Y:S01]  /*53b0*/  MUFU.EX2 R61, R61 ;  /* 0x0000003d003d7308 */ /* 0x000ee20000000800 */
[----:B-1----:R-:W-:Y:S01]  /*53c0*/  @!P5 FMUL R57, R57, R57 ;  /* 0x000000393939d220 */ /* 0x002fe20000400000 */
[----:B------:R-:W-:-:S06]  /*53d0*/  FSETP.GEU.AND P5, PT, R48, -126, PT ;  /* 0xc2fc00003000780b */ /* 0x000fcc0003fae000 */
[----:B------:R-:W1:Y:S01]  /*53e0*/  MUFU.EX2 R44, R44 ;  /* 0x0000002c002c7308 */ /* 0x000e620000000800 */
[----:B------:R-:W-:Y:S01]  /*53f0*/  @!P4 FMUL R65, R65, 0.5 ;  /* 0x3f0000004141c820 */ /* 0x000fe20000400000 */
[----:B--2---:R-:W-:Y:S01]  /*5400*/  @!P2 FMUL R20, R20, R20 ;  /* 0x000000141414a220 */ /* 0x004fe20000400000 */
[----:B------:R-:W-:-:S04]  /*5410*/  FSETP.GEU.AND P2, PT, R69, -126, PT ;  /* 0xc2fc00004500780b */ /* 0x000fc80003f4e000 */
[----:B------:R-:W-:Y:S01]  /*5420*/  @!P5 FMUL R48, R48, 0.5 ;  /* 0x3f0000003030d820 */ /* 0x000fe20000400000 */
[----:B------:R-:W2:Y:S01]  /*5430*/  MUFU.EX2 R65, R65 ;  /* 0x0000004100417308 */ /* 0x000ea20000000800 */
[----:B---3--:R-:W-:Y:S01]  /*5440*/  @!P6 FMUL R61, R61, R61 ;  /* 0x0000003d3d3de220 */ /* 0x008fe20000400000 */
[----:B------:R-:W-:Y:S02]  /*5450*/  FSETP.GEU.AND P6, PT, R52, -126, PT ;  /* 0xc2fc00003400780b */ /* 0x000fe40003fce000 */
[----:B----4-:R-:W-:-:S04]  /*5460*/  FMNMX R6, R6, R25, !PT ;  /* 0x0000001906067209 */ /* 0x010fc80007800000 */
[----:B------:R-:W3:Y:S01]  /*5470*/  MUFU.EX2 R48, R48 ;  /* 0x0000003000307308 */ /* 0x000ee20000000800 */
[----:B-1----:R-:W-:Y:S01]  /*5480*/  @!P3 FMUL R44, R44, R44 ;  /* 0x0000002c2c2cb220 */ /* 0x002fe20000400000 */
[----:B------:R-:W-:Y:S01]  /*5490*/  FSETP.GEU.AND P3, PT, R73, -126, PT ;  /* 0xc2fc00004900780b */ /* 0x000fe20003f6e000 */
[----:B------:R-:W1:Y:S01]  /*54a0*/  SHFL.BFLY PT, R25, R6, 0x2, 0x1f ;  /* 0x0c401f0006197f89 */ /* 0x000e6200000e0000 */
[----:B------:R-:W-:-:S03]  /*54b0*/  @!P2 FMUL R69, R69, 0.5 ;  /* 0x3f0000004545a820 */ /* 0x000fc60000400000 */
[----:B------:R-:W-:Y:S01]  /*54c0*/  @!P6 FMUL R52, R52, 0.5 ;  /* 0x3f0000003434e820 */ /* 0x000fe20000400000 */
[----:B--2---:R-:W-:Y:S02]  /*54d0*/  @!P4 FMUL R65, R65, R65 ;  /* 0x000000414141c220 */ /* 0x004fe40000400000 */
[----:B------:R-:W2:Y:S01]  /*54e0*/  MUFU.EX2 R69, R69 ;  /* 0x0000004500457308 */ /* 0x000ea20000000800 */
[----:B------:R-:W-:-:S04]  /*54f0*/  FSETP.GEU.AND P4, PT, R56, -126, PT ;  /* 0xc2fc00003800780b */ /* 0x000fc80003f8e000 */
[----:B------:R-:W-:Y:S01]  /*5500*/  @!P3 FMUL R73, R73, 0.5 ;  /* 0x3f0000004949b820 */ /* 0x000fe20000400000 */
[----:B---3--:R-:W-:Y:S02]  /*5510*/  @!P5 FMUL R48, R48, R48 ;  /* 0x000000303030d220 */ /* 0x008fe40000400000 */
[----:B------:R-:W3:Y:S01]  /*5520*/  MUFU.EX2 R52, R52 ;  /* 0x0000003400347308 */ /* 0x000ee20000000800 */
[----:B------:R-:W-:-:S05]  /*5530*/  FSETP.GEU.AND P5, PT, R77, -126, PT ;  /* 0xc2fc00004d00780b */ /* 0x000fca0003fae000 */
[----:B------:R-:W-:Y:S02]  /*5540*/  @!P4 FMUL R56, R56, 0.5 ;  /* 0x3f0000003838c820 */ /* 0x000fe40000400000 */
[----:B------:R-:W4:Y:S01]  /*5550*/  MUFU.EX2 R73, R73 ;  /* 0x0000004900497308 */ /* 0x000f220000000800 */
[----:B-1----:R-:W-:Y:S01]  /*5560*/  FMNMX R6, R6, R25, !PT ;  /* 0x0000001906067209 */ /* 0x002fe20007800000 */
[----:B--2---:R-:W-:-:S03]  /*5570*/  @!P2 FMUL R69, R69, R69 ;  /* 0x000000454545a220 */ /* 0x004fc60000400000 */
[----:B------:R-:W-:Y:S01]  /*5580*/  FSETP.NEU.AND P2, PT, R6, -INF , PT ;  /* 0xff8000000600780b */ /* 0x000fe20003f4d000 */
[----:B------:R-:W-:Y:S02]  /*5590*/  @!P5 FMUL R77, R77, 0.5 ;  /* 0x3f0000004d4dd820 */ /* 0x000fe40000400000 */
[----:B------:R-:W1:Y:S01]  /*55a0*/  MUFU.EX2 R56, R56 ;  /* 0x0000003800387308 */ /* 0x000e620000000800 */
[----:B---3--:R-:W-:Y:S01]  /*55b0*/  @!P6 FMUL R52, R52, R52 ;  /* 0x000000343434e220 */ /* 0x008fe20000400000 */
[----:B------:R-:W-:Y:S02]  /*55c0*/  FSETP.GEU.AND P6, PT, R60, -126, PT ;  /* 0xc2fc00003c00780b */ /* 0x000fe40003fce000 */
[----:B------:R-:W-:Y:S02]  /*55d0*/  FSEL R76, R6, RZ, P2 ;  /* 0x000000ff064c7208 */ /* 0x000fe40001000000 */
[----:B------:R-:W-:Y:S02]  /*55e0*/  FSETP.GEU.AND P2, PT, R81, -126, PT ;  /* 0xc2fc00005100780b */ /* 0x000fe40003f4e000 */
[----:B------:R-:W2:Y:S01]  /*55f0*/  MUFU.EX2 R77, R77 ;  /* 0x0000004d004d7308 */ /* 0x000ea20000000800 */
[----:B----4-:R-:W-:Y:S01]  /*5600*/  @!P3 FMUL R73, R73, R73 ;  /* 0x000000494949b220 */ /* 0x010fe20000400000 */
[----:B------:R-:W-:Y:S01]  /*5610*/  FSETP.GEU.AND P3, PT, R64, -126, PT ;  /* 0xc2fc00004000780b */ /* 0x000fe20003f6e000 */
[C---:B------:R-:W-:Y:S01]  /*5620*/  FMUL R80, R76.reuse, UR51 ;  /* 0x000000334c507c20 */ /* 0x040fe20008400000 */
[----:B------:R-:W-:Y:S01]  /*5630*/  FADD R153, -R76, R11 ;  /* 0x0000000b4c997221 */ /* 0x000fe20000000100 */
[----:B------:R-:W-:Y:S01]  /*5640*/  FADD R11, R28, R61 ;  /* 0x0000003d1c0b7221 */ /* 0x000fe20000000000 */
[----:B------:R-:W-:Y:S01]  /*5650*/  F2FP.F16.F32.PACK_AB R28, R21, R28 ;  /* 0x0000001c151c723e */ /* 0x000fe200000000ff */
[----:B------:R-:W-:Y:S01]  /*5660*/  @!P6 FMUL R60, R60, 0.5 ;  /* 0x3f0000003c3ce820 */ /* 0x000fe20000400000 */
[--C-:B------:R-:W-:Y:S01]  /*5670*/  FFMA R25, R26, UR51, -R80.reuse ;  /* 0x000000331a197c23 */ /* 0x100fe20008000850 */
[--C-:B------:R-:W-:Y:S01]  /*5680*/  FFMA R26, R27, UR51, -R80.reuse ;  /* 0x000000331b1a7c23 */ /* 0x100fe20008000850 */
[--C-:B------:R-:W-:Y:S01]  /*5690*/  FFMA R27, R30, UR51, -R80.reuse ;  /* 0x000000331e1b7c23 */ /* 0x100fe20008000850 */
[----:B-1----:R-:W-:Y:S01]  /*56a0*/  @!P4 FMUL R56, R56, R56 ;  /* 0x000000383838c220 */ /* 0x002fe20000400000 */
[----:B------:R-:W-:Y:S01]  /*56b0*/  @!P2 FMUL R81, R81, 0.5 ;  /* 0x3f0000005151a820 */ /* 0x000fe20000400000 */
[----:B------:R-:W1:Y:S01]  /*56c0*/  MUFU.EX2 R60, R60 ;  /* 0x0000003c003c7308 */ /* 0x000e620000000800 */
[----:B------:R-:W-:Y:S01]  /*56d0*/  FSETP.GEU.AND P4, PT, R25, -126, PT ;  /* 0xc2fc00001900780b */ /* 0x000fe20003f8e000 */
[----:B------:R-:W-:Y:S01]  /*56e0*/  @!P3 FMUL R64, R64, 0.5 ;  /* 0x3f0000004040b820 */ /* 0x000fe20000400000 */
[--C-:B------:R-:W-:Y:S01]  /*56f0*/  FFMA R29, R34, UR51, -R80.reuse ;  /* 0x00000033221d7c23 */ /* 0x100fe20008000850 */
[----:B--2---:R-:W-:Y:S01]  /*5700*/  @!P5 FMUL R77, R77, R77 ;  /* 0x0000004d4d4dd220 */ /* 0x004fe20000400000 */
[----:B------:R-:W-:Y:S01]  /*5710*/  FSETP.GEU.AND P5, PT, R26, -126, PT ;  /* 0xc2fc00001a00780b */ /* 0x000fe20003fae000 */
[--C-:B------:R-:W-:Y:S01]  /*5720*/  FFMA R31, R31, UR51, -R80.reuse ;  /* 0x000000331f1f7c23 */ /* 0x100fe20008000850 */
[--C-:B------:R-:W-:Y:S01]  /*5730*/  FFMA R35, R35, UR51, -R80.reuse ;  /* 0x0000003323237c23 */ /* 0x100fe20008000850 */
[----:B------:R-:W2:Y:S01]  /*5740*/  MUFU.EX2 R64, R64 ;  /* 0x0000004000407308 */ /* 0x000ea20000000800 */
[--C-:B------:R-:W-:Y:S01]  /*5750*/  FFMA R39, R39, UR51, -R80.reuse ;  /* 0x0000003327277c23 */ /* 0x100fe20008000850 */
[--C-:B------:R-:W-:Y:S01]  /*5760*/  FFMA R43, R43, UR51, -R80.reuse ;  /* 0x000000332b2b7c23 */ /* 0x100fe20008000850 */
[--C-:B------:R-:W-:Y:S01]  /*5770*/  FFMA R68, R42, UR51, -R80.reuse ;  /* 0x000000332a447c23 */ /* 0x100fe20008000850 */
[--C-:B------:R-:W-:Y:S01]  /*5780*/  FFMA R72, R46, UR51, -R80.reuse ;  /* 0x000000332e487c23 */ /* 0x100fe20008000850 */
[--C-:B------:R-:W-:Y:S01]  /*5790*/  FFMA R47, R47, UR51, -R80.reuse ;  /* 0x000000332f2f7c23 */ /* 0x100fe20008000850 */
[----:B------:R-:W-:Y:S01]  /*57a0*/  @!P4 FMUL R25, R25, 0.5 ;  /* 0x3f0000001919c820 */ /* 0x000fe20000400000 */
[--C-:B------:R-:W-:Y:S01]  /*57b0*/  FFMA R51, R51, UR51, -R80.reuse ;  /* 0x0000003333337c23 */ /* 0x100fe20008000850 */
[----:B------:R-:W3:Y:S01]  /*57c0*/  MUFU.EX2 R81, R81 ;  /* 0x0000005100517308 */ /* 0x000ee20000000800 */
[----:B-1----:R-:W-:Y:S01]  /*57d0*/  @!P6 FMUL R60, R60, R60 ;  /* 0x0000003c3c3ce220 */ /* 0x002fe20000400000 */
[----:B------:R-:W-:Y:S01]  /*57e0*/  FSETP.GEU.AND P6, PT, R27, -126, PT ;  /* 0xc2fc00001b00780b */ /* 0x000fe20003fce000 */
[----:B------:R-:W-:Y:S01]  /*57f0*/  @!P5 FMUL R26, R26, 0.5 ;  /* 0x3f0000001a1ad820 */ /* 0x000fe20000400000 */
[--C-:B------:R-:W-:Y:S01]  /*5800*/  FFMA R55, R55, UR51, -R80.reuse ;  /* 0x0000003337377c23 */ /* 0x100fe20008000850 */
[--C-:B------:R-:W-:Y:S01]  /*5810*/  FFMA R59, R59, UR51, -R80.reuse ;  /* 0x000000333b3b7c23 */ /* 0x100fe20008000850 */
[--C-:B------:R-:W-:Y:S01]  /*5820*/  FFMA R63, R63, UR51, -R80.reuse ;  /* 0x000000333f3f7c23 */ /* 0x100fe20008000850 */
[--C-:B------:R-:W-:Y:S01]  /*5830*/  FFMA R67, R67, UR51, -R80.reuse ;  /* 0x0000003343437c23 */ /* 0x100fe20008000850 */
[----:B------:R-:W1:Y:S01]  /*5840*/  MUFU.EX2 R25, R25 ;  /* 0x0000001900197308 */ /* 0x000e620000000800 */
[----:B--2---:R-:W-:Y:S01]  /*5850*/  @!P3 FMUL R64, R64, R64 ;  /* 0x000000404040b220 */ /* 0x004fe20000400000 */
[----:B------:R-:W-:Y:S01]  /*5860*/  FSETP.GEU.AND P3, PT, R29, -126, PT ;  /* 0xc2fc00001d00780b */ /* 0x000fe20003f6e000 */
[--C-:B------:R-:W-:Y:S01]  /*5870*/  FFMA R70, R70, UR51, -R80.reuse ;  /* 0x0000003346467c23 */ /* 0x100fe20008000850 */
[--C-:B------:R-:W-:Y:S01]  /*5880*/  FFMA R75, R75, UR51, -R80.reuse ;  /* 0x000000334b4b7c23 */ /* 0x100fe20008000850 */
[--C-:B------:R-:W-:Y:S01]  /*5890*/  FFMA R84, R82, UR51, -R80.reuse ;  /* 0x0000003352547c23 */ /* 0x100fe20008000850 */
[--C-:B------:R-:W-:Y:S01]  /*58a0*/  FFMA R83, R83, UR51, -R80.reuse ;  /* 0x0000003353537c23 */ /* 0x100fe20008000850 */
[----:B------:R-:W-:Y:S01]  /*58b0*/  @!P6 FMUL R27, R27, 0.5 ;  /* 0x3f0000001b1be820 */ /* 0x000fe20000400000 */
[----:B------:R2:W4:Y:S01]  /*58c0*/  MUFU.EX2 R30, R26 ;  /* 0x0000001a001e7308 */ /* 0x0005220000000800 */
[----:B---3--:R-:W-:Y:S01]  /*58d0*/  @!P2 FMUL R81, R81, R81 ;  /* 0x000000515151a220 */ /* 0x008fe20000400000 */
[----:B------:R-:W-:Y:S01]  /*58e0*/  FSETP.GEU.AND P2, PT, R31, -126, PT ;  /* 0xc2fc00001f00780b */ /* 0x000fe20003f4e000 */
[--C-:B------:R-:W-:Y:S01]  /*58f0*/  FFMA R71, R71, UR51, -R80.reuse ;  /* 0x0000003347477c23 */ /* 0x100fe20008000850 */
[--C-:B------:R-:W-:Y:S01]  /*5900*/  FFMA R85, R79, UR51, -R80.reuse ;  /* 0x000000334f557c23 */ /* 0x100fe20008000850 */
[--C-:B------:R-:W-:Y:S01]  /*5910*/  FFMA R86, R86, UR51, -R80.reuse ;  /* 0x0000003356567c23 */ /* 0x100fe20008000850 */
[--C-:B------:R-:W-:Y:S01]  /*5920*/  FFMA R87, R87, UR51, -R80.reuse ;  /* 0x0000003357577c23 */ /* 0x100fe20008000850 */
[----:B------:R-:W-:Y:S01]  /*5930*/  @!P3 FMUL R29, R29, 0.5 ;  /* 0x3f0000001d1db820 */ /* 0x000fe20000400000 */
[----:B------:R-:W3:Y:S01]  /*5940*/  MUFU.EX2 R27, R27 ;  /* 0x0000001b001b7308 */ /* 0x000ee20000000800 */
[----:B--2---:R-:W-:Y:S01]  /*5950*/  FFMA R26, R38, UR51, -R80 ;  /* 0x00000033261a7c23 */ /* 0x004fe20008000850 */
[----:B-1----:R-:W-:Y:S01]  /*5960*/  @!P4 FMUL R25, R25, R25 ;  /* 0x000000191919c220 */ /* 0x002fe20000400000 */
[----:B------:R-:W-:Y:S01]  /*5970*/  FSETP.GEU.AND P4, PT, R35, -126, PT ;  /* 0xc2fc00002300780b */ /* 0x000fe20003f8e000 */
[----:B------:R-:W-:-:S03]  /*5980*/  FMUL R153, R153, UR51 ;  /* 0x0000003399997c20 */ /* 0x000fc60008400000 */
[----:B------:R-:W-:Y:S01]  /*5990*/  @!P2 FMUL R31, R31, 0.5 ;  /* 0x3f0000001f1fa820 */ /* 0x000fe20000400000 */
[----:B------:R-:W1:Y:S01]  /*59a0*/  MUFU.EX2 R29, R29 ;  /* 0x0000001d001d7308 */ /* 0x000e620000000800 */
[----:B----4-:R-:W-:Y:S01]  /*59b0*/  @!P5 FMUL R30, R30, R30 ;  /* 0x0000001e1e1ed220 */ /* 0x010fe20000400000 */
[----:B------:R-:W-:-:S06]  /*59c0*/  FSETP.GEU.AND P5, PT, R26, -126, PT ;  /* 0xc2fc00001a00780b */ /* 0x000fcc0003fae000 */
[----:B------:R-:W2:Y:S01]  /*59d0*/  MUFU.EX2 R34, R31 ;  /* 0x0000001f00227308 */ /* 0x000ea20000000800 */
[----:B---3--:R-:W-:Y:S01]  /*59e0*/  @!P6 FMUL R27, R27, R27 ;  /* 0x0000001b1b1be220 */ /* 0x008fe20000400000 */
[----:B------:R-:W-:Y:S01]  /*59f0*/  FSETP.GEU.AND P6, PT, R39, -126, PT ;  /* 0xc2fc00002700780b */ /* 0x000fe20003fce000 */
[----:B------:R-:W-:-:S04]  /*5a00*/  @!P4 FMUL R35, R35, 0.5 ;  /* 0x3f0000002323c820 */ /* 0x000fc80000400000 */
        /* <DEDUP_REMOVED lines=14> */
[----:B------:R-:W1:Y:S01]  /*5af0*/  MUFU.EX2 R46, R43 ;  /* 0x0000002b002e7308 */ /* 0x000e620000000800 */
[----:B----4-:R-:W-:Y:S01]  /*5b00*/  @!P5 FMUL R31, R31, R31 ;  /* 0x0000001f1f1fd220 */ /* 0x010fe20000400000 */
[----:B------:R-:W-:-:S06]  /*5b10*/  FSETP.GEU.AND P5, PT, R47, -126, PT ;  /* 0xc2fc00002f00780b */ /* 0x000fcc0003fae000 */
[----:B------:R3:W4:Y:S01]  /*5b20*/  MUFU.EX2 R35, R68 ;  /* 0x0000004400237308 */ /* 0x0007220000000800 */
[----:B--2---:R-:W-:Y:S01]  /*5b30*/  @!P6 FMUL R42, R42, R42 ;  /* 0x0000002a2a2ae220 */ /* 0x004fe20000400000 */
[----:B------:R-:W-:Y:S01]  /*5b40*/  FSETP.GEU.AND P6, PT, R26, -126, PT ;  /* 0xc2fc00001a00780b */ /* 0x000fe20003fce000 */
[----:B------:R-:W-:-:S04]  /*5b50*/  @!P4 FMUL R72, R72, 0.5 ;  /* 0x3f0000004848c820 */ /* 0x000fc80000400000 */
[----:B------:R-:W-:Y:S01]  /*5b60*/  @!P5 FMUL R47, R47, 0.5 ;  /* 0x3f0000002f2fd820 */ /* 0x000fe20000400000 */
[----:B------:R2:W5:Y:S01]  /*5b70*/  MUFU.EX2 R39, R72 ;  /* 0x0000004800277308 */ /* 0x0005620000000800 */
[----:B---3--:R-:W-:Y:S01]  /*5b80*/  FFMA R68, R54, UR51, -R80 ;  /* 0x0000003336447c23 */ /* 0x008fe20008000850 */
[----:B-1----:R-:W-:-:S04]  /*5b90*/  @!P3 FMUL R46, R46, R46 ;  /* 0x0000002e2e2eb220 */ /* 0x002fc80000400000 */
[----:B------:R-:W-:Y:S01]  /*5ba0*/  FSETP.GEU.AND P3, PT, R68, -126, PT ;  /* 0xc2fc00004400780b */ /* 0x000fe20003f6e000 */
[----:B------:R-:W-:Y:S01]  /*5bb0*/  @!P6 FMUL R26, R26, 0.5 ;  /* 0x3f0000001a1ae820 */ /* 0x000fe20000400000 */
[----:B------:R-:W1:Y:S01]  /*5bc0*/  MUFU.EX2 R50, R47 ;  /* 0x0000002f00327308 */ /* 0x000e620000000800 */
[----:B--2---:R-:W-:Y:S01]  /*5bd0*/  FFMA R72, R58, UR51, -R80 ;  /* 0x000000333a487c23 */ /* 0x004fe20008000850 */
[----:B----4-:R-:W-:Y:S01]  /*5be0*/  @!P2 FMUL R35, R35, R35 ;  /* 0x000000232323a220 */ /* 0x010fe20000400000 */
[----:B------:R-:W-:-:S05]  /*5bf0*/  FSETP.GEU.AND P2, PT, R51, -126, PT ;  /* 0xc2fc00003300780b */ /* 0x000fca0003f4e000 */
[----:B------:R2:W3:Y:S01]  /*5c00*/  MUFU.EX2 R43, R26 ;  /* 0x0000001a002b7308 */ /* 0x0004e20000000800 */
[----:B-----5:R-:W-:Y:S01]  /*5c10*/  @!P4 FMUL R39, R39, R39 ;  /* 0x000000272727c220 */ /* 0x020fe20000400000 */
[----:B------:R-:W-:Y:S01]  /*5c20*/  FSETP.GEU.AND P4, PT, R55, -126, PT ;  /* 0xc2fc00003700780b */ /* 0x000fe20003f8e000 */
[----:B------:R-:W-:-:S05]  /*5c30*/  @!P3 FMUL R68, R68, 0.5 ;  /* 0x3f0000004444b820 */ /* 0x000fca0000400000 */
[----:B------:R4:W5:Y:S01]  /*5c40*/  MUFU.EX2 R47, R68 ;  /* 0x00000044002f7308 */ /* 0x0009620000000800 */
[----:B-1----:R-:W-:Y:S01]  /*5c50*/  @!P5 FMUL R50, R50, R50 ;  /* 0x000000323232d220 */ /* 0x002fe20000400000 */
[----:B------:R-:W-:Y:S01]  /*5c60*/  FSETP.GEU.AND P5, PT, R72, -126, PT ;  /* 0xc2fc00004800780b */ /* 0x000fe20003fae000 */
[----:B------:R-:W-:Y:S01]  /*5c70*/  @!P2 FMUL R51, R51, 0.5 ;  /* 0x3f0000003333a820 */ /* 0x000fe20000400000 */
[----:B--2---:R-:W-:-:S03]  /*5c80*/  FFMA R26, R62, UR51, -R80 ;  /* 0x000000333e1a7c23 */ /* 0x004fc60008000850 */
[----:B------:R-:W-:Y:S01]  /*5c90*/  @!P4 FMUL R55, R55, 0.5 ;  /* 0x3f0000003737c820 */ /* 0x000fe20000400000 */
[----:B------:R-:W1:Y:S01]  /*5ca0*/  MUFU.EX2 R54, R51 ;  /* 0x0000003300367308 */ /* 0x000e620000000800 */
[----:B---3--:R-:W-:Y:S01]  /*5cb0*/  @!P6 FMUL R43, R43, R43 ;  /* 0x0000002b2b2be220 */ /* 0x008fe20000400000 */
[----:B------:R-:W-:Y:S01]  /*5cc0*/  FSETP.GEU.AND P6, PT, R59, -126, PT ;  /* 0xc2fc00003b00780b */ /* 0x000fe20003fce000 */
[----:B----4-:R-:W-:-:S04]  /*5cd0*/  FFMA R68, R66, UR51, -R80 ;  /* 0x0000003342447c23 */ /* 0x010fc80008000850 */
[----:B------:R-:W-:Y:S01]  /*5ce0*/  @!P5 FMUL R72, R72, 0.5 ;  /* 0x3f0000004848d820 */ /* 0x000fe20000400000 */
[----:B------:R-:W2:Y:S01]  /*5cf0*/  MUFU.EX2 R58, R55 ;  /* 0x00000037003a7308 */ /* 0x000ea20000000800 */
[----:B-----5:R-:W-:Y:S01]  /*5d00*/  @!P3 FMUL R47, R47, R47 ;  /* 0x0000002f2f2fb220 */ /* 0x020fe20000400000 */
[----:B------:R-:W-:-:S05]  /*5d10*/  FSETP.GEU.AND P3, PT, R63, -126, PT ;  /* 0xc2fc00003f00780b */ /* 0x000fca0003f6e000 */
[----:B------:R-:W-:Y:S01]  /*5d20*/  @!P6 FMUL R59, R59, 0.5 ;  /* 0x3f0000003b3be820 */ /* 0x000fe20000400000 */
[----:B------:R3:W4:Y:S01]  /*5d30*/  MUFU.EX2 R62, R72 ;  /* 0x00000048003e7308 */ /* 0x0007220000000800 */
[----:B-1----:R-:W-:Y:S01]  /*5d40*/  @!P2 FMUL R54, R54, R54 ;  /* 0x000000363636a220 */ /* 0x002fe20000400000 */
[----:B------:R-:W-:-:S05]  /*5d50*/  FSETP.GEU.AND P2, PT, R26, -126, PT ;  /* 0xc2fc00001a00780b */ /* 0x000fca0003f4e000 */
[----:B------:R-:W-:Y:S01]  /*5d60*/  @!P3 FMUL R63, R63, 0.5 ;  /* 0x3f0000003f3fb820 */ /* 0x000fe20000400000 */
[----:B------:R-:W1:Y:S01]  /*5d70*/  MUFU.EX2 R51, R59 ;  /* 0x0000003b00337308 */ /* 0x000e620000000800 */
[----:B--2---:R-:W-:Y:S01]  /*5d80*/  @!P4 FMUL R58, R58, R58 ;  /* 0x0000003a3a3ac220 */ /* 0x004fe20000400000 */
[----:B------:R-:W-:Y:S01]  /*5d90*/  FSETP.GEU.AND P4, PT, R68, -126, PT ;  /* 0xc2fc00004400780b */ /* 0x000fe20003f8e000 */
[--C-:B---3--:R-:W-:Y:S01]  /*5da0*/  FFMA R72, R74, UR51, -R80.reuse ;  /* 0x000000334a487c23 */ /* 0x108fe20008000850 */
[----:B------:R-:W-:Y:S01]  /*5db0*/  FFMA R74, R78, UR51, -R80 ;  /* 0x000000334e4a7c23 */ /* 0x000fe20008000850 */
[----:B------:R-:W-:Y:S01]  /*5dc0*/  FADD R80, R36, R77 ;  /* 0x0000004d24507221 */ /* 0x000fe20000000000 */
[----:B------:R-:W-:Y:S01]  /*5dd0*/  FADD R78, R37, R52 ;  /* 0x00000034254e7221 */ /* 0x000fe20000000000 */
[----:B------:R-:W-:Y:S01]  /*5de0*/  @!P2 FMUL R26, R26, 0.5 ;  /* 0x3f0000001a1aa820 */ /* 0x000fe20000400000 */
[----:B------:R-:W2:Y:S01]  /*5df0*/  MUFU.EX2 R55, R63 ;  /* 0x0000003f00377308 */ /* 0x000ea20000000800 */
[----:B----4-:R-:W-:Y:S01]  /*5e00*/  @!P5 FMUL R62, R62, R62 ;  /* 0x0000003e3e3ed220 */ /* 0x010fe20000400000 */
[----:B------:R-:W-:Y:S01]  /*5e10*/  FSETP.GEU.AND P5, PT, R67, -126, PT ;  /* 0xc2fc00004300780b */ /* 0x000fe20003fae000 */
[----:B------:R-:W-:Y:S01]  /*5e20*/  FADD R80, R11, R80 ;  /* 0x000000500b507221 */ /* 0x000fe20000000000 */
[----:B------:R-:W-:Y:S01]  /*5e30*/  FADD R11, R10, R65 ;  /* 0x000000410a0b7221 */ /* 0x000fe20000000000 */
[----:B------:R-:W-:-:S02]  /*5e40*/  F2FP.F16.F32.PACK_AB R36, R45, R36 ;  /* 0x000000242d24723e */ /* 0x000fc400000000ff */
        /* <DEDUP_REMOVED lines=8> */
[----:B---3--:R-:W-:Y:S01]  /*5ed0*/  FADD R26, R32, R69 ;  /* 0x00000045201a7221 */ /* 0x008fe20000000000 */
[----:B------:R-:W-:Y:S02]  /*5ee0*/  F2FP.F16.F32.PACK_AB R32, R37, R32 ;  /* 0x000000202520723e */ /* 0x000fe400000000ff */
[----:B------:R-:W-:Y:S01]  /*5ef0*/  F2FP.F16.F32.PACK_AB R37, R54, R43 ;  /* 0x0000002b3625723e */ /* 0x000fe200000000ff */
[----:B------:R-:W-:Y:S01]  /*5f00*/  @!P6 FMUL R70, R70, 0.5 ;  /* 0x3f0000004646e820 */ /* 0x000fe20000400000 */
[----:B------:R-:W2:Y:S01]  /*5f10*/  MUFU.EX2 R59, R67 ;  /* 0x00000043003b7308 */ /* 0x000ea20000000800 */
[----:B----4-:R-:W-:Y:S01]  /*5f20*/  @!P2 FMUL R66, R66, R66 ;  /* 0x000000424242a220 */ /* 0x010fe20000400000 */
[----:B------:R-:W-:-:S05]  /*5f30*/  FSETP.GEU.AND P2, PT, R71, -126, PT ;  /* 0xc2fc00004700780b */ /* 0x000fca0003f4e000 */
[----:B------:R-:W-:Y:S01]  /*5f40*/  @!P3 FMUL R72, R72, 0.5 ;  /* 0x3f0000004848b820 */ /* 0x000fe20000400000 */
[----:B------:R-:W3:Y:S01]  /*5f50*/  MUFU.EX2 R70, R70 ;  /* 0x0000004600467308 */ /* 0x000ee20000000800 */
[----:B-1----:R-:W-:Y:S01]  /*5f60*/  @!P4 FMUL R68, R68, R68 ;  /* 0x000000444444c220 */ /* 0x002fe20000400000 */
[----:B------:R-:W-:-:S03]  /*5f70*/  FSETP.GEU.AND P4, PT, R75, -126, PT ;  /* 0xc2fc00004b00780b */ /* 0x000fc60003f8e000 */
[----:B------:R-:W-:Y:S01]  /*5f80*/  FADD R155, R29, R68 ;  /* 0x000000441d9b7221 */ /* 0x000fe20000000000 */
[----:B------:R-:W-:Y:S01]  /*5f90*/  F2FP.F16.F32.PACK_AB R29, R38, R29 ;  /* 0x0000001d261d723e */ /* 0x000fe200000000ff */
[----:B------:R-:W-:Y:S01]  /*5fa0*/  @!P2 FMUL R71, R71, 0.5 ;  /* 0x3f0000004747a820 */ /* 0x000fe20000400000 */
[----:B------:R-:W1:Y:S01]  /*5fb0*/  MUFU.EX2 R72, R72 ;  /* 0x0000004800487308 */ /* 0x000e620000000800 */
[----:B--2---:R-:W-:Y:S01]  /*5fc0*/  @!P5 FMUL R59, R59, R59 ;  /* 0x0000003b3b3bd220 */ /* 0x004fe20000400000 */
[----:B------:R-:W-:-:S05]  /*5fd0*/  FSETP.GEU.AND P5, PT, R74, -126, PT ;  /* 0xc2fc00004a00780b */ /* 0x000fca0003fae000 */
[----:B------:R-:W-:Y:S01]  /*5fe0*/  @!P4 FMUL R75, R75, 0.5 ;  /* 0x3f0000004b4bc820 */ /* 0x000fe20000400000 */
[----:B------:R2:W4:Y:S01]  /*5ff0*/  MUFU.EX2 R63, R71 ;  /* 0x00000047003f7308 */ /* 0x0005220000000800 */
[----:B---3--:R-:W-:Y:S01]  /*6000*/  @!P6 FMUL R70, R70, R70 ;  /* 0x000000464646e220 */ /* 0x008fe20000400000 */
[----:B------:R-:W-:-:S05]  /*6010*/  FSETP.GEU.AND P6, PT, R84, -126, PT ;  /* 0xc2fc00005400780b */ /* 0x000fca0003fce000 */
[----:B------:R-:W-:Y:S01]  /*6020*/  @!P5 FMUL R74, R74, 0.5 ;  /* 0x3f0000004a4ad820 */ /* 0x000fe20000400000 */
[----:B------:R3:W5:Y:S01]  /*6030*/  MUFU.EX2 R67, R75 ;  /* 0x0000004b00437308 */ /* 0x0007620000000800 */
[----:B-1----:R-:W-:Y:S01]  /*6040*/  @!P3 FMUL R72, R72, R72 ;  /* 0x000000484848b220 */ /* 0x002fe20000400000 */
[----:B------:R-:W-:Y:S01]  /*6050*/  FSETP.GEU.AND P3, PT, R83, -126, PT ;  /* 0xc2fc00005300780b */ /* 0x000fe20003f6e000 */
[----:B--2---:R-:W-:Y:S01]  /*6060*/  FADD R71, R45, R60 ;  /* 0x0000003c2d477221 */ /* 0x004fe20000000000 */
[----:B------:R-:W-:Y:S01]  /*6070*/  F2FP.F16.F32.PACK_AB R45, R59, R68 ;  /* 0x000000443b2d723e */ /* 0x000fe200000000ff */
[----:B------:R-:W-:Y:S02]  /*6080*/  FADD R156, R35, R72 ;  /* 0x00000048239c7221 */ /* 0x000fe40000000000 */
[----:B------:R-:W-:Y:S01]  /*6090*/  @!P6 FMUL R84, R84, 0.5 ;  /* 0x3f0000005454e820 */ /* 0x000fe20000400000 */
[----:B------:R-:W1:Y:S01]  /*60a0*/  MUFU.EX2 R74, R74 ;  /* 0x0000004a004a7308 */ /* 0x000e620000000800 */
[----:B---3--:R-:W-:Y:S01]  /*60b0*/  FADD R75, R9, R26 ;  /* 0x0000001a094b7221 */ /* 0x008fe20000000000 */
[----:B------:R-:W-:Y:S01]  /*60c0*/  FADD R9, R13, R40 ;  /* 0x000000280d097221 */ /* 0x000fe20000000000 */
[----:B------:R-:W-:Y:S01]  /*60d0*/  FADD R26, R21, R44 ;  /* 0x0000002c151a7221 */ /* 0x000fe20000000000 */
[----:B----4-:R-:W-:Y:S01]  /*60e0*/  @!P2 FMUL R63, R63, R63 ;  /* 0x0000003f3f3fa220 */ /* 0x010fe20000400000 */
[----:B------:R-:W-:Y:S01]  /*60f0*/  FSETP.GEU.AND P2, PT, R153, -126, PT ;  /* 0xc2fc00009900780b */ /* 0x000fe20003f4e000 */
[----:B------:R-:W-:Y:S01]  /*6100*/  FADD R79, R9, R78 ;  /* 0x0000004e094f7221 */ /* 0x000fe20000000000 */
[----:B------:R-:W-:Y:S01]  /*6110*/  @!P3 FMUL R83, R83, 0.5 ;  /* 0x3f0000005353b820 */ /* 0x000fe20000400000 */
[----:B------:R2:W3:Y:S01]  /*6120*/  MUFU.EX2 R76, R84 ;  /* 0x00000054004c7308 */ /* 0x0004e20000000800 */
[----:B-----5:R-:W-:Y:S01]  /*6130*/  @!P4 FMUL R67, R67, R67 ;  /* 0x000000434343c220 */ /* 0x020fe20000400000 */
[----:B------:R-:W-:Y:S01]  /*6140*/  FSETP.GEU.AND P4, PT, R85, -126, PT ;  /* 0xc2fc00005500780b */ /* 0x000fe20003f8e000 */
[----:B------:R-:W-:Y:S01]  /*6150*/  FADD R82, R26, R71 ;  /* 0x000000471a527221 */ /* 0x000fe20000000000 */
[----:B------:R-:W-:Y:S01]  /*6160*/  FADD R9, R8, R57 ;  /* 0x0000003908097221 */ /* 0x000fe20000000000 */
[----:B------:R-:W-:Y:S01]  /*6170*/  FADD R26, R12, R73 ;  /* 0x000000490c1a7221 */ /* 0x000fe20000000000 */
[----:B------:R-:W-:Y:S01]  /*6180*/  FADD R78, R14, R81 ;  /* 0x000000510e4e7221 */ /* 0x000fe20000000000 */
[----:B------:R-:W-:Y:S01]  /*6190*/  FADD R157, R46, R67 ;  /* 0x000000432e9d7221 */ /* 0x000fe20000000000 */
[----:B------:R-:W4:Y:S01]  /*61a0*/  MUFU.EX2 R83, R83 ;  /* 0x0000005300537308 */ /* 0x000f220000000800 */
[----:B-1----:R-:W-:Y:S01]  /*61b0*/  @!P5 FMUL R74, R74, R74 ;  /* 0x0000004a4a4ad220 */ /* 0x002fe20000400000 */
[----:B------:R-:W-:Y:S01]  /*61c0*/  FSETP.GEU.AND P5, PT, R86, -126, PT ;  /* 0xc2fc00005600780b */ /* 0x000fe20003fae000 */
[----:B------:R-:W-:Y:S01]  /*61d0*/  FADD R71, R9, R26 ;  /* 0x0000001a09477221 */ /* 0x000fe20000000000 */
[----:B--2---:R-:W-:Y:S01]  /*61e0*/  FADD R84, R11, R78 ;  /* 0x0000004e0b547221 */ /* 0x004fe20000000000 */
[----:B------:R-:W-:Y:S01]  /*61f0*/  FADD R9, R15, R20 ;  /* 0x000000140f097221 */ /* 0x000fe20000000000 */
[----:B------:R-:W-:Y:S01]  /*6200*/  FADD R26, R41, R56 ;  /* 0x00000038291a7221 */ /* 0x000fe20000000000 */
[----:B------:R-:W-:Y:S01]  /*6210*/  @!P4 FMUL R85, R85, 0.5 ;  /* 0x3f0000005555c820 */ /* 0x000fe20000400000 */
[----:B------:R-:W-:Y:S01]  /*6220*/  FADD R11, R33, R48 ;  /* 0x00000030210b7221 */ /* 0x000fe20000000000 */
[----:B---3--:R-:W-:Y:S01]  /*6230*/  @!P6 FMUL R76, R76, R76 ;  /* 0x0000004c4c4ce220 */ /* 0x008fe20000400000 */
[----:B------:R-:W-:Y:S01]  /*6240*/  FSETP.GEU.AND P6, PT, R87, -126, PT ;  /* 0xc2fc00005700780b */ /* 0x000fe20003fce000 */
[----:B------:R-:W-:Y:S01]  /*6250*/  FADD R78, R49, R64 ;  /* 0x00000040314e7221 */ /* 0x000fe20000000000 */
[----:B------:R-:W-:Y:S01]  /*6260*/  FADD R9, R9, R26 ;  /* 0x0000001a09097221 */ /* 0x000fe20000000000 */
[----:B------:R-:W1:Y:S01]  /*6270*/  MUFU.EX2 R85, R85 ;  /* 0x0000005500557308 */ /* 0x000e620000000800 */
[----:B------:R-:W-:Y:S01]  /*6280*/  FADD R158, R43, R76 ;  /* 0x0000004c2b9e7221 */ /* 0x000fe20000000000 */
[----:B------:R-:W-:Y:S01]  /*6290*/  @!P5 FMUL R86, R86, 0.5 ;  /* 0x3f0000005656d820 */ /* 0x000fe20000400000 */
[----:B------:R-:W-:Y:S01]  /*62a0*/  FADD R78, R11, R78 ;  /* 0x0000004e0b4e7221 */ /* 0x000fe20000000000 */
[----:B----4-:R-:W-:Y:S01]  /*62b0*/  @!P3 FMUL R83, R83, R83 ;  /* 0x000000535353b220 */ /* 0x010fe20000400000 */
[----:B------:R-:W-:Y:S01]  /*62c0*/  FSETP.GEU.AND P3, PT, R154, -126, PT ;  /* 0xc2fc00009a00780b */ /* 0x000fe20003f6e000 */
[----:B------:R-:W-:Y:S01]  /*62d0*/  FADD R11, R25, R62 ;  /* 0x0000003e190b7221 */ /* 0x000fe20000000000 */
[----:B------:R-:W-:Y:S01]  /*62e0*/  FADD R26, R30, R51 ;  /* 0x000000331e1a7221 */ /* 0x000fe20000000000 */
[----:B------:R-:W2:Y:S01]  /*62f0*/  MUFU.EX2 R86, R86 ;  /* 0x0000005600567308 */ /* 0x000ea20000000800 */
[----:B------:R-:W-:Y:S01]  /*6300*/  @!P2 FMUL R153, R153, 0.5 ;  /* 0x3f0000009999a820 */ /* 0x000fe20000400000 */
[----:B------:R-:W-:Y:S01]  /*6310*/  @!P6 FMUL R87, R87, 0.5 ;  /* 0x3f0000005757e820 */ /* 0x000fe20000400000 */
[----:B------:R-:W-:Y:S01]  /*6320*/  FADD R159, R11, R156 ;  /* 0x0000009c0b9f7221 */ /* 0x000fe20000000000 */
[----:B------:R-:W-:Y:S01]  /*6330*/  FADD R162, R155, R158 ;  /* 0x0000009e9ba27221 */ /* 0x000fe20000000000 */
[----:B------:R-:W-:Y:S01]  /*6340*/  FADD R160, R26, R157 ;  /* 0x0000009d1aa07221 */ /* 0x000fe20000000000 */
[----:B------:R-:W-:Y:S01]  /*6350*/  FADD R26, R38, R59 ;  /* 0x0000003b261a7221 */ /* 0x000fe20000000000 */
[----:B------:R-:W-:Y:S01]  /*6360*/  FADD R155, R54, R83 ;  /* 0x00000053369b7221 */ /* 0x000fe20000000000 */
[----:B------:R-:W3:Y:S01]  /*6370*/  MUFU.EX2 R87, R87 ;  /* 0x0000005700577308 */ /* 0x000ee20000000800 */
[----:B------:R-:W-:Y:S01]  /*6380*/  FADD R11, R27, R66 ;  /* 0x000000421b0b7221 */ /* 0x000fe20000000000 */
[----:B------:R-:W-:Y:S01]  /*6390*/  @!P3 FMUL R154, R154, 0.5 ;  /* 0x3f0000009a9ab820 */ /* 0x000fe20000400000 */
[----:B------:R-:W-:Y:S01]  /*63a0*/  FADD R156, R39, R74 ;  /* 0x0000004a279c7221 */ /* 0x000fe20000000000 */
[----:B-1----:R-:W-:Y:S01]  /*63b0*/  @!P4 FMUL R85, R85, R85 ;  /* 0x000000555555c220 */ /* 0x002fe20000400000 */
[----:B------:R-:W-:Y:S01]  /*63c0*/  FADD R163, R26, R155 ;  /* 0x0000009b1aa37221 */ /* 0x000fe20000000000 */
[----:B------:R-:W-:Y:S01]  /*63d0*/  FADD R26, R31, R70 ;  /* 0x000000461f1a7221 */ /* 0x000fe20000000000 */
[----:B------:R-:W-:Y:S01]  /*63e0*/  FADD R161, R11, R156 ;  /* 0x0000009c0ba17221 */ /* 0x000fe20000000000 */
[----:B------:R-:W1:Y:S01]  /*63f0*/  MUFU.EX2 R153, R153 ;  /* 0x0000009900997308 */ /* 0x000e620000000800 */
[----:B--2---:R-:W-:Y:S01]  /*6400*/  @!P5 FMUL R86, R86, R86 ;  /* 0x000000565656d220 */ /* 0x004fe20000400000 */
[----:B------:R-:W-:Y:S01]  /*6410*/  FADD R11, R34, R55 ;  /* 0x00000037220b7221 */ /* 0x000fe20000000000 */
[----:B------:R-:W-:Y:S01]  /*6420*/  FADD R156, R50, R85 ;  /* 0x00000055329c7221 */ /* 0x000fe20000000000 */
[----:B------:R-:W-:Y:S01]  /*6430*/  FADD R155, R42, R63 ;  /* 0x0000003f2a9b7221 */ /* 0x000fe20000000000 */
[----:B------:R-:W-:Y:S01]  /*6440*/  FADD R157, R47, R86 ;  /* 0x000000562f9d7221 */ /* 0x000fe20000000000 */
[----:B------:R-:W-:Y:S01]  /*6450*/  FADD R159, R159, R162 ;  /* 0x000000a29f9f7221 */ /* 0x000fe20000000000 */
[----:B------:R-:W-:Y:S01]  /*6460*/  FADD R11, R11, R156 ;  /* 0x0000009c0b0b7221 */ /* 0x000fe20000000000 */
[----:B------:R-:W2:Y:S01]  /*6470*/  MUFU.EX2 R154, R154 ;  /* 0x0000009a009a7308 */ /* 0x000ea20000000800 */
        /* <DEDUP_REMOVED lines=14> */
[----:B------:R-:W-:Y:S01]  /*6560*/  SHF.L.U32 R9, R19, 0x1f, RZ ;  /* 0x0000001f13097819 */ /* 0x000fe200000006ff */
[----:B-1----:R-:W-:Y:S01]  /*6570*/  @!P2 FMUL R153, R153, R153 ;  /* 0x000000999999a220 */ /* 0x002fe20000400000 */
[----:B------:R-:W-:Y:S01]  /*6580*/  FADD R11, R160, R11 ;  /* 0x0000000ba00b7221 */ /* 0x000fe20000000000 */
[----:B------:R-:W-:Y:S01]  /*6590*/  F2FP.F16.F32.PACK_AB R25, R30, R25 ;  /* 0x000000191e19723e */ /* 0x000fe200000000ff */
[----:B------:R-:W-:Y:S01]  /*65a0*/  FADD R75, R75, R78 ;  /* 0x0000004e4b4b7221 */ /* 0x000fe20000000000 */
[----:B--2---:R-:W-:Y:S01]  /*65b0*/  @!P3 FMUL R154, R154, R154 ;  /* 0x0000009a9a9ab220 */ /* 0x004fe20000400000 */
[----:B------:R-:W-:Y:S01]  /*65c0*/  FADD R26, R26, R11 ;  /* 0x0000000b1a1a7221 */ /* 0x000fe20000000000 */
[----:B------:R-:W-:Y:S01]  /*65d0*/  F2FP.F16.F32.PACK_AB R30, R33, R10 ;  /* 0x0000000a211e723e */ /* 0x000fe200000000ff */
[----:B------:R1:W2:Y:S01]  /*65e0*/  SYNCS.PHASECHK.TRANS64.TRYWAIT P2, [UR6+0x34400], R9 ;  /* 0x03440009ff0075a7 */ /* 0x0002a20008040146 */
[----:B------:R-:W-:Y:S01]  /*65f0*/  F2FP.F16.F32.PACK_AB R27, R34, R27 ;  /* 0x0000001b221b723e */ /* 0x000fe200000000ff */
[----:B------:R-:W-:Y:S01]  /*6600*/  FFMA R0, R153, R0, R26 ;  /* 0x0000000099007223 */ /* 0x000fe2000000001a */
[----:B------:R-:W-:Y:S01]  /*6610*/  F2FP.F16.F32.PACK_AB R33, R46, R35 ;  /* 0x000000232e21723e */ /* 0x000fe200000000ff */
[----:B------:R-:W-:Y:S01]  /*6620*/  FFMA R3, R154, R3, R75 ;  /* 0x000000039a037223 */ /* 0x000fe2000000004b */
[----:B------:R-:W-:Y:S01]  /*6630*/  F2FP.F16.F32.PACK_AB R34, R41, R12 ;  /* 0x0000000c2922723e */ /* 0x000fe200000000ff */
[-C--:B------:R-:W-:Y:S01]  /*6640*/  FMUL R88, R88, R154.reuse ;  /* 0x0000009a58587220 */ /* 0x080fe20000400000 */
[----:B------:R-:W-:Y:S01]  /*6650*/  F2FP.F16.F32.PACK_AB R35, R50, R39 ;  /* 0x000000273223723e */ /* 0x000fe200000000ff */
[-C--:B------:R-:W-:Y:S01]  /*6660*/  FMUL R89, R89, R154.reuse ;  /* 0x0000009a59597220 */ /* 0x080fe20000400000 */
[----:B------:R-:W-:Y:S01]  /*6670*/  F2FP.F16.F32.PACK_AB R46, R48, R65 ;  /* 0x00000041302e723e */ /* 0x000fe200000000ff */
[-C--:B------:R-:W-:Y:S01]  /*6680*/  FMUL R92, R92, R154.reuse ;  /* 0x0000009a5c5c7220 */ /* 0x080fe20000400000 */
[----:B------:R-:W-:Y:S01]  /*6690*/  F2FP.F16.F32.PACK_AB R31, R42, R31 ;  /* 0x0000001f2a1f723e */ /* 0x000fe200000000ff */
[----:B------:R-:W-:Y:S01]  /*66a0*/  FMUL R93, R93, R154 ;  /* 0x0000009a5d5d7220 */ /* 0x000fe20000400000 */
        /* <DEDUP_REMOVED lines=32> */
[----:B------:R-:W-:Y:S01]  /*68b0*/  FMUL R149, R149, R154 ;  /* 0x0000009a95957220 */ /* 0x000fe20000400000 */
        /* <DEDUP_REMOVED lines=42> */
[----:B------:R-:W-:Y:S01]  /*6b60*/  F2FP.F16.F32.PACK_AB R54, R64, R81 ;  /* 0x000000514036723e */ /* 0x000fe200000000ff */
[----:B-12---:R-:W-:Y:S06]  /*6b70*/  @!P0 BRA `(.L_x_29) ;  /* 0x0000000000048947 */ /* 0x006fec0003800000 */
[----:B------:R-:W-:Y:S01]  /*6b80*/  BPT.TRAP 0x1 ;  /* 0x000000040000795c */ /* 0x000fe20000300000 */
.L_x_29:
[----:B------:R-:W-:Y:S05]  /*6b90*/  @P2 BRA `(.L_x_30) ;  /* 0x0000000000082947 */ /* 0x000fea0003800000 */
[----:B------:R-:W1:Y:S02]  /*6ba0*/  SYNCS.PHASECHK.TRANS64.TRYWAIT P2, [UR6+0x34400], R9 ;  /* 0x03440009ff0075a7 */ /* 0x000e640008040146 */
[----:B-1----:R-:W-:Y:S05]  /*6bb0*/  @!P2 BRA `(.L_x_31) ;  /* 0x000000740078a947 */ /* 0x002fea0003800000 */
.L_x_30:
[----:B------:R-:W-:Y:S01]  /*6bc0*/  ULEA UR11, UR10, UR49, 0xb ;  /* 0x000000310a0b7291 */ /* 0x000fe2000f8e583f */
[----:B------:R-:W-:Y:S01]  /*6bd0*/  WARPGROUP.ARRIVE ;  /* 0x00000000000079c5 */ /* 0x000fe20000000000 */
[----:B------:R-:W-:Y:S01]  /*6be0*/  UMOV UR7, 0x40000040 ;  /* 0x4000004000077882 */ /* 0x000fe20000000000 */
[----:B------:R-:W-:-:S04]  /*6bf0*/  F2FP.F16.F32.PACK_AB R55, R87, R86 ;  /* 0x000000565737723e */ /* 0x000fc800000000ff */
[----:B------:R-:W-:Y:S02]  /*6c00*/  UMOV UR6, UR11 ;  /* 0x0000000b00067c82 */ /* 0x000fe40008000000 */
        /* <DEDUP_REMOVED lines=39> */
.L_x_32:
[----:B------:R-:W-:-:S04]  /*6e80*/  ULEA UR6, UR50, UR41, 0x3 ;  /* 0x0000002932067291 */ /* 0x000fc8000f8e183f */
[----:B------:R-:W-:-:S04]  /*6e90*/  UIADD3 UR6, UR6, 0x34428, URZ ;  /* 0x0003442806067890 */ /* 0x000fc8000fffe03f */
[----:B------:R-:W-:-:S09]  /*6ea0*/  UPRMT UR6, URZ, 0x654, UR6 ;  /* 0x000006543f067896 */ /* 0x000fd20008000006 */
[----:B------:R-:W-:Y:S01]  /*6eb0*/  SYNCS.ARRIVE.TRANS64.RED.A1T0 RZ, [UR6], RZ ;  /* 0x000000ffffff79a7 */ /* 0x000fe20008100406 */
[----:B------:R-:W-:Y:S05]  /*6ec0*/  @P1 BRA `(.L_x_33) ;  /* 0x0000000000041947 */ /* 0x000fea0003800000 */
[----:B------:R-:W-:Y:S01]  /*6ed0*/  BPT.TRAP 0x1 ;  /* 0x000000040000795c */ /* 0x000fe20000300000 */
.L_x_33:
[----:B------:R-:W-:-:S04]  /*6ee0*/  UIADD3 UR50, UR50, 0x1, URZ ;  /* 0x0000000132327890 */ /* 0x000fc8000fffe03f */
[----:B------:R-:W-:-:S04]  /*6ef0*/  UISETP.NE.AND UP0, UPT, UR50, 0x5, UPT ;  /* 0x000000053200788c */ /* 0x000fc8000bf05270 */
[----:B------:R-:W-:Y:S01]  /*6f00*/  USEL UR50, UR50, URZ, UP0 ;  /* 0x0000003f32327287 */ /* 0x000fe20008000000 */
[----:B------:R-:W-:Y:S11]  /*6f10*/  @!P0 BRA `(.L_x_34) ;  /* 0x0000000000048947 */ /* 0x000ff60003800000 */
[----:B------:R-:W-:Y:S01]  /*6f20*/  BPT.TRAP 0x1 ;  /* 0x000000040000795c */ /* 0x000fe20000300000 */
.L_x_34:
[----:B------:R-:W-:-:S04]  /*6f30*/  ULEA UR6, UR50, UR41, 0x3 ;  /* 0x0000002932067291 */ /* 0x000fc8000f8e183f */
[----:B------:R-:W-:-:S04]  /*6f40*/  UIADD3 UR6, UR6, 0x34428, URZ ;  /* 0x0003442806067890 */ /* 0x000fc8000fffe03f */
[----:B------:R-:W-:-:S09]  /*6f50*/  UPRMT UR6, URZ, 0x654, UR6 ;  /* 0x000006543f067896 */ /* 0x000fd20008000006 */
[----:B------:R-:W-:Y:S01]  /*6f60*/  SYNCS.ARRIVE.TRANS64.RED.A1T0 RZ, [UR6], RZ ;  /* 0x000000ffffff79a7 */ /* 0x000fe20008100406 */
[----:B------:R-:W-:Y:S05]  /*6f70*/  @P1 BRA `(.L_x_35) ;  /* 0x0000000000041947 */ /* 0x000fea0003800000 */
[----:B------:R-:W-:Y:S01]  /*6f80*/  BPT.TRAP 0x1 ;  /* 0x000000040000795c */ /* 0x000fe20000300000 */
.L_x_35:
[----:B------:R-:W-:Y:S01]  /*6f90*/  UIADD3 UR10, UR10, 0x1, URZ ;  /* 0x000000010a0a7890 */ /* 0x000fe2000fffe03f */
[C---:B------:R-:W-:Y:S01]  /*6fa0*/  ISETP.GT.AND P2, PT, R7.reuse, 0x2, PT ;  /* 0x000000020700780c */ /* 0x040fe20003f44270 */
[----:B------:R-:W-:Y:S01]  /*6fb0*/  UIADD3 UR50, UR50, 0x1, URZ ;  /* 0x0000000132327890 */ /* 0x000fe2000fffe03f */
[----:B------:R-:W-:Y:S01]  /*6fc0*/  IADD3 R7, R7, -0x1, RZ ;  /* 0xffffffff07077810 */ /* 0x000fe20007ffe0ff */
[----:B------:R-:W-:Y:S01]  /*6fd0*/  UISETP.NE.AND UP1, UPT, UR10, 0x5, UPT ;  /* 0x000000050a00788c */ /* 0x000fe2000bf25270 */
[----:B------:R-:W-:Y:S01]  /*6fe0*/  VIADD R4, R4, 0x80 ;  /* 0x0000008004047836 */ /* 0x000fe20000000000 */
[----:B------:R-:W-:Y:S01]  /*6ff0*/  UISETP.NE.AND UP0, UPT, UR50, 0x5, UPT ;  /* 0x000000053200788c */ /* 0x000fe2000bf05270 */
[----:B-1----:R-:W-:Y:S01]  /*7000*/  MOV R9, R5 ;  /* 0x0000000500097202 */ /* 0x002fe20000000f00 */
[----:B------:R-:W-:Y:S01]  /*7010*/  USEL UR6, URZ, 0x1, UP1 ;  /* 0x000000013f067887 */ /* 0x000fe20008800000 */
[----:B------:R-:W-:Y:S01]  /*7020*/  IMAD.MOV.U32 R11, RZ, RZ, R6 ;  /* 0x000000ffff0b7224 */ /* 0x000fe200078e0006 */
[----:B------:R-:W-:-:S02]  /*7030*/  USEL UR50, UR50, URZ, UP0 ;  /* 0x0000003f32327287 */ /* 0x000fc40008000000 */
[----:B------:R-:W-:Y:S02]  /*7040*/  USEL UR38, UR10, URZ, UP1 ;  /* 0x0000003f0a267287 */ /* 0x000fe40008800000 */
[----:B------:R-:W-:Y:S01]  /*7050*/  LOP3.LUT R19, R19, UR6, RZ, 0x3c, !PT ;  /* 0x0000000613137c12 */ /* 0x000fe2000f8e3cff */
[----:B------:R-:W-:Y:S09]  /*7060*/  @P2 BRA `(.L_x_36) ;  /* 0xffffffd000fc2947 */ /* 0x000ff2000383ffff */
.L_x_25:
[----:B------:R-:W-:-:S13]  /*7070*/  ISETP.GE.AND P2, PT, R7, 0x1, PT ;  /* 0x000000010700780c */ /* 0x000fda0003f46270 */
[----:B------:R-:W-:Y:S05]  /*7080*/  @!P2 BRA `(.L_x_37) ;  /* 0x000000340094a947 */ /* 0x000fea0003800000 */
[----:B------:R-:W-:Y:S01]  /*7090*/  MOV R9, R5 ;  /* 0x0000000500097202 */ /* 0x000fe20000000f00 */
[----:B------:R-:W-:Y:S01]  /*70a0*/  IMAD.MOV.U32 R8, RZ, RZ, R6 ;  /* 0x000000ffff087224 */ /* 0x000fe200078e0006 */
[----:B------:R-:W-:-:S06]  /*70b0*/  ULDC UR51, c[0x0][0x604] ;  /* 0x0001810000337ab9 */ /* 0x000fcc0000000800 */
.L_x_48:
[----:B------:R-:W-:Y:S05]  /*70c0*/  @!P0 BRA `(.L_x_38) ;  /* 0x0000000000048947 */ /* 0x000fea0003800000 */
[----:B------:R-:W-:Y:S01]  /*70d0*/  BPT.TRAP 0x1 ;  /* 0x000000040000795c */ /* 0x000fe20000300000 */
.L_x_38:
[----:B------:R-:W-:Y:S01]  /*70e0*/  ULEA UR6, UR38, UR41, 0x3 ;  /* 0x0000002926067291 */ /* 0x000fe2000f8e183f */
[----:B------:R-:W-:-:S08]  /*70f0*/  SHF.L.U32 R5, R19, 0x1f, RZ ;  /* 0x0000001f13057819 */ /* 0x000fd000000006ff */
[----:B------:R-:W1:Y:S02]  /*7100*/  SYNCS.PHASECHK.TRANS64.TRYWAIT P2, [UR6+0x34400], R5 ;  /* 0x03440005ff0075a7 */ /* 0x000e640008040146 */
[----:B-1----:R-:W-:Y:S05]  /*7110*/  @!P2 BRA `(.L_x_39) ;  /* 0x000000700038a947 */ /* 0x002fea0003800000 */
.L_x_131:
        /* <DEDUP_REMOVED lines=47> */
.L_x_40:
[----:B-1----:R-:W-:Y:S01]  /*7410*/  LEA R6, R18, R23, 0x6 ;  /* 0x0000001712067211 */ /* 0x002fe200078e30ff */
[C---:B------:R-:W-:Y:S01]  /*7420*/  VIADD R5, R4.reuse, 0x1 ;  /* 0x0000000104057836 */ /* 0x040fe20000000000 */
[C---:B------:R-:W-:Y:S01]  /*7430*/  IADD3 R11, R4.reuse, 0x8, RZ ;  /* 0x00000008040b7810 */ /* 0x040fe20007ffe0ff */
[----:B------:R-:W-:Y:S01]  /*7440*/  VIADD R13, R4, 0x9 ;  /* 0x00000009040d7836 */ /* 0x000fe20000000000 */
[----:B------:R-:W-:Y:S01]  /*7450*/  ISETP.GE.AND P2, PT, R6, R4, PT ;  /* 0x000000040600720c */ /* 0x000fe20003f46270 */
[----:B------:R-:W-:Y:S01]  /*7460*/  VIADD R21, R4, 0x11 ;  /* 0x0000001104157836 */ /* 0x000fe20000000000 */
[----:B------:R-:W-:Y:S01]  /*7470*/  ISETP.GE.AND P3, PT, R6, R5, PT ;  /* 0x000000050600720c */ /* 0x000fe20003f66270 */
[----:B------:R-:W-:Y:S01]  /*7480*/  VIADD R155, R4, 0x19 ;  /* 0x00000019049b7836 */ /* 0x000fe20000000000 */
[----:B------:R-:W-:Y:S01]  /*7490*/  FSEL R24, R24, -INF , P2 ;  /* 0xff80000018187808 */ /* 0x000fe20001000000 */
[----:B------:R-:W-:Y:S01]  /*74a0*/  VIADD R159, R4, 0x21 ;  /* 0x00000021049f7836 */ /* 0x000fe20000000000 */
[----:B------:R-:W-:Y:S01]  /*74b0*/  ISETP.GE.AND P2, PT, R6, R11, PT ;  /* 0x0000000b0600720c */ /* 0x000fe20003f46270 */
[C---:B------:R-:W-:Y:S01]  /*74c0*/  VIADD R163, R4.reuse, 0x29 ;  /* 0x0000002904a37836 */ /* 0x040fe20000000000 */
[----:B------:R-:W-:Y:S01]  /*74d0*/  FSEL R25, R25, -INF , P3 ;  /* 0xff80000019197808 */ /* 0x000fe20001800000 */
[----:B------:R-:W-:Y:S01]  /*74e0*/  VIADD R167, R4, 0x31 ;  /* 0x0000003104a77836 */ /* 0x000fe20000000000 */
[----:B------:R-:W-:Y:S01]  /*74f0*/  FMNMX R10, R24, R9, !PT ;  /* 0x00000009180a7209 */ /* 0x000fe20007800000 */
[C---:B------:R-:W-:Y:S01]  /*7500*/  VIADD R171, R4.reuse, 0x39 ;  /* 0x0000003904ab7836 */ /* 0x040fe20000000000 */
[C---:B------:R-:W-:Y:S01]  /*7510*/  IADD3 R15, R4.reuse, 0x10, RZ ;  /* 0x00000010040f7810 */ /* 0x040fe20007ffe0ff */
[----:B------:R-:W-:Y:S01]  /*7520*/  VIADD R175, R4, 0x41 ;  /* 0x0000004104af7836 */ /* 0x000fe20000000000 */
[----:B------:R-:W-:Y:S01]  /*7530*/  ISETP.GE.AND P3, PT, R6, R13, PT ;  /* 0x0000000d0600720c */ /* 0x000fe20003f66270 */
[----:B------:R-:W-:Y:S01]  /*7540*/  VIADD R179, R4, 0x49 ;  /* 0x0000004904b37836 */ /* 0x000fe20000000000 */
[----:B------:R-:W-:Y:S01]  /*7550*/  FSEL R28, R28, -INF , P2 ;  /* 0xff8000001c1c7808 */ /* 0x000fe20001000000 */
[C---:B------:R-:W-:Y:S01]  /*7560*/  VIADD R183, R4.reuse, 0x51 ;  /* 0x0000005104b77836 */ /* 0x040fe20000000000 */
[----:B------:R-:W-:Y:S01]  /*7570*/  FMNMX R153, R25, R10, !PT ;  /* 0x0000000a19997209 */ /* 0x000fe20007800000 */
        /* <DEDUP_REMOVED lines=10> */
[----:B------:R-:W-:Y:S01]  /*7620*/  ULEA UR6, UR10, UR41, 0x3 ;  /* 0x000000290a067291 */ /* 0x000fe2000f8e183f */
[----:B------:R-:W-:-:S02]  /*7630*/  FSEL R32, R32, -INF , P2 ;  /* 0xff80000020207808 */ /* 0x000fc40001000000 */
[----:B------:R-:W-:Y:S02]  /*7640*/  FMNMX R157, R29, R10, !PT ;  /* 0x0000000a1d9d7209 */ /* 0x000fe40007800000 */
[----:B------:R-:W-:Y:S02]  /*7650*/  ISETP.GE.AND P2, PT, R6, R153, PT ;  /* 0x000000990600720c */ /* 0x000fe40003f46270 */
[----:B------:R-:W-:Y:S02]  /*7660*/  FSEL R33, R33, -INF , P3 ;  /* 0xff80000021217808 */ /* 0x000fe40001800000 */
[----:B------:R-:W-:Y:S02]  /*7670*/  FMNMX R10, R32, R157, !PT ;  /* 0x0000009d200a7209 */ /* 0x000fe40007800000 */
[----:B------:R-:W-:Y:S02]  /*7680*/  IADD3 R157, R4, 0x20, RZ ;  /* 0x00000020049d7810 */ /* 0x000fe40007ffe0ff */
[----:B------:R-:W-:-:S02]  /*7690*/  ISETP.GE.AND P3, PT, R6, R155, PT ;  /* 0x0000009b0600720c */ /* 0x000fc40003f66270 */
[----:B------:R-:W-:Y:S02]  /*76a0*/  FSEL R36, R36, -INF , P2 ;  /* 0xff80000024247808 */ /* 0x000fe40001000000 */
[----:B------:R-:W-:Y:S02]  /*76b0*/  FMNMX R161, R33, R10, !PT ;  /* 0x0000000a21a17209 */ /* 0x000fe40007800000 */
[----:B------:R-:W-:Y:S02]  /*76c0*/  ISETP.GE.AND P2, PT, R6, R157, PT ;  /* 0x0000009d0600720c */ /* 0x000fe40003f46270 */
[----:B------:R-:W-:Y:S02]  /*76d0*/  FSEL R37, R37, -INF , P3 ;  /* 0xff80000025257808 */ /* 0x000fe40001800000 */
[----:B------:R-:W-:Y:S02]  /*76e0*/  FMNMX R10, R36, R161, !PT ;  /* 0x000000a1240a7209 */ /* 0x000fe40007800000 */
[----:B------:R-:W-:-:S02]  /*76f0*/  IADD3 R161, R4, 0x28, RZ ;  /* 0x0000002804a17810 */ /* 0x000fc40007ffe0ff */
[----:B------:R-:W-:Y:S02]  /*7700*/  ISETP.GE.AND P3, PT, R6, R159, PT ;  /* 0x0000009f0600720c */ /* 0x000fe40003f66270 */
[----:B------:R-:W-:Y:S02]  /*7710*/  FSEL R40, R40, -INF , P2 ;  /* 0xff80000028287808 */ /* 0x000fe40001000000 */
[----:B------:R-:W-:Y:S02]  /*7720*/  FMNMX R165, R37, R10, !PT ;  /* 0x0000000a25a57209 */ /* 0x000fe40007800000 */
[----:B------:R-:W-:Y:S02]  /*7730*/  ISETP.GE.AND P2, PT, R6, R161, PT ;  /* 0x000000a10600720c */ /* 0x000fe40003f46270 */
[----:B------:R-:W-:Y:S02]  /*7740*/  FSEL R41, R41, -INF , P3 ;  /* 0xff80000029297808 */ /* 0x000fe40001800000 */
[----:B------:R-:W-:-:S02]  /*7750*/  FMNMX R10, R40, R165, !PT ;  /* 0x000000a5280a7209 */ /* 0x000fc40007800000 */
[----:B------:R-:W-:Y:S02]  /*7760*/  IADD3 R165, R4, 0x30, RZ ;  /* 0x0000003004a57810 */ /* 0x000fe40007ffe0ff */
[----:B------:R-:W-:Y:S02]  /*7770*/  ISETP.GE.AND P3, PT, R6, R163, PT ;  /* 0x000000a30600720c */ /* 0x000fe40003f66270 */
[----:B------:R-:W-:Y:S02]  /*7780*/  FSEL R44, R44, -INF , P2 ;  /* 0xff8000002c2c7808 */ /* 0x000fe40001000000 */
[----:B------:R-:W-:Y:S02]  /*7790*/  FMNMX R169, R41, R10, !PT ;  /* 0x0000000a29a97209 */ /* 0x000fe40007800000 */
[----:B------:R-:W-:Y:S02]  /*77a0*/  ISETP.GE.AND P2, PT, R6, R165, PT ;  /* 0x000000a50600720c */ /* 0x000fe40003f46270 */
[----:B------:R-:W-:-:S02]  /*77b0*/  FSEL R45, R45, -INF , P3 ;  /* 0xff8000002d2d7808 */ /* 0x000fc40001800000 */
[----:B------:R-:W-:Y:S02]  /*77c0*/  FMNMX R10, R44, R169, !PT ;  /* 0x000000a92c0a7209 */ /* 0x000fe40007800000 */
[----:B------:R-:W-:Y:S02]  /*77d0*/  IADD3 R169, R4, 0x38, RZ ;  /* 0x0000003804a97810 */ /* 0x000fe40007ffe0ff */
[----:B------:R-:W-:Y:S02]  /*77e0*/  ISETP.GE.AND P3, PT, R6, R167, PT ;  /* 0x000000a70600720c */ /* 0x000fe40003f66270 */
[----:B------:R-:W-:Y:S02]  /*77f0*/  FSEL R48, R48, -INF , P2 ;  /* 0xff80000030307808 */ /* 0x000fe40001000000 */
[----:B------:R-:W-:Y:S02]  /*7800*/  FMNMX R173, R45, R10, !PT ;  /* 0x0000000a2dad7209 */ /* 0x000fe40007800000 */
[----:B------:R-:W-:-:S02]  /*7810*/  ISETP.GE.AND P2, PT, R6, R169, PT ;  /* 0x000000a90600720c */ /* 0x000fc40003f46270 */
[----:B------:R-:W-:Y:S02]  /*7820*/  FSEL R49, R49, -INF , P3 ;  /* 0xff80000031317808 */ /* 0x000fe40001800000 */
[----:B------:R-:W-:Y:S02]  /*7830*/  FMNMX R10, R48, R173, !PT ;  /* 0x000000ad300a7209 */ /* 0x000fe40007800000 */
[----:B------:R-:W-:Y:S02]  /*7840*/  IADD3 R173, R4, 0x40, RZ ;  /* 0x0000004004ad7810 */ /* 0x000fe40007ffe0ff */
[----:B------:R-:W-:Y:S02]  /*7850*/  ISETP.GE.AND P3, PT, R6, R171, PT ;  /* 0x000000ab0600720c */ /* 0x000fe40003f66270 */
[----:B------:R-:W-:Y:S02]  /*7860*/  FSEL R52, R52, -INF , P2 ;  /* 0xff80000034347808 */ /* 0x000fe40001000000 */
[----:B------:R-:W-:-:S02]  /*7870*/  FMNMX R177, R49, R10, !PT ;  /* 0x0000000a31b17209 */ /* 0x000fc40007800000 */
[----:B------:R-:W-:Y:S02]  /*7880*/  ISETP.GE.AND P2, PT, R6, R173, PT ;  /* 0x000000ad0600720c */ /* 0x000fe40003f46270 */
[----:B------:R-:W-:Y:S02]  /*7890*/  FSEL R53, R53, -INF , P3 ;  /* 0xff80000035357808 */ /* 0x000fe40001800000 */
[----:B------:R-:W-:Y:S02]  /*78a0*/  FMNMX R10, R52, R177, !PT ;  /* 0x000000b1340a7209 */ /* 0x000fe40007800000 */
[----:B------:R-:W-:Y:S02]  /*78b0*/  IADD3 R177, R4, 0x48, RZ ;  /* 0x0000004804b17810 */ /* 0x000fe40007ffe0ff */
[----:B------:R-:W-:Y:S02]  /*78c0*/  ISETP.GE.AND P3, PT, R6, R175, PT ;  /* 0x000000af0600720c */ /* 0x000fe40003f66270 */
        /* <DEDUP_REMOVED lines=47> */
[----:B------:R-:W-:Y:S02]  /*7bc0*/  ISETP.GE.AND P3, PT, R6, R203, PT ;  /* 0x000000cb0600720c */ /* 0x000fe40003f66270 */
[----:B------:R-:W-:-:S02]  /*7bd0*/  FSEL R84, R84, -INF , P2 ;  /* 0xff80000054547808 */ /* 0x000fc40001000000 */
[----:B------:R-:W-:Y:S02]  /*7be0*/  FMNMX R205, R81, R10, !PT ;  /* 0x0000000a51cd7209 */ /* 0x000fe40007800000 */
[----:B------:R-:W-:Y:S02]  /*7bf0*/  FSEL R85, R85, -INF , P3 ;  /* 0xff80000055557808 */ /* 0x000fe40001800000 */
[----:B------:R-:W-:Y:S02]  /*7c00*/  FMNMX R10, R84, R205, !PT ;  /* 0x000000cd540a7209 */ /* 0x000fe40007800000 */
[----:B------:R-:W-:Y:S02]  /*7c10*/  IADD3 R12, R6, 0x8, RZ ;  /* 0x00000008060c7810 */ /* 0x000fe40007ffe0ff */
[----:B------:R-:W-:Y:S02]  /*7c20*/  FMNMX R10, R85, R10, !PT ;  /* 0x0000000a550a7209 */ /* 0x000fe40007800000 */
[----:B------:R-:W-:-:S02]  /*7c30*/  ISETP.GE.AND P6, PT, R12, R21, PT ;  /* 0x000000150c00720c */ /* 0x000fc40003fc6270 */
[C---:B------:R-:W-:Y:S01]  /*7c40*/  ISETP.GE.AND P2, PT, R12.reuse, R13, PT ;  /* 0x0000000d0c00720c */ /* 0x040fe20003f46270 */
[----:B------:R-:W1:Y:S01]  /*7c50*/  SHFL.BFLY PT, R205, R10, 0x1, 0x1f ;  /* 0x0c201f000acd7f89 */ /* 0x000e6200000e0000 */
[----:B------:R-:W-:Y:S02]  /*7c60*/  FSEL R35, R35, -INF , P6 ;  /* 0xff80000023237808 */ /* 0x000fe40003000000 */
[C---:B------:R-:W-:Y:S02]  /*7c70*/  ISETP.GE.AND P6, PT, R12.reuse, R161, PT ;  /* 0x000000a10c00720c */ /* 0x040fe40003fc6270 */
[----:B------:R-:W-:Y:S02]  /*7c80*/  ISETP.GE.AND P5, PT, R12, R5, PT ;  /* 0x000000050c00720c */ /* 0x000fe40003fa6270 */
[----:B------:R-:W-:Y:S02]  /*7c90*/  FSEL R46, R46, -INF , P6 ;  /* 0xff8000002e2e7808 */ /* 0x000fe40003000000 */
[----:B------:R-:W-:-:S02]  /*7ca0*/  ISETP.GE.AND P6, PT, R12, R171, PT ;  /* 0x000000ab0c00720c */ /* 0x000fc40003fc6270 */
[C---:B------:R-:W-:Y:S02]  /*7cb0*/  ISETP.GE.AND P4, PT, R12.reuse, R15, PT ;  /* 0x0000000f0c00720c */ /* 0x040fe40003f86270 */
[----:B------:R-:W-:Y:S02]  /*7cc0*/  FSEL R31, R31, -INF , P2 ;  /* 0xff8000001f1f7808 */ /* 0x000fe40001000000 */
[C---:B------:R-:W-:Y:S02]  /*7cd0*/  ISETP.GE.AND P3, PT, R12.reuse, R11, PT ;  /* 0x0000000b0c00720c */ /* 0x040fe40003f66270 */
[----:B------:R-:W-:Y:S02]  /*7ce0*/  ISETP.GE.AND P2, PT, R12, R157, PT ;  /* 0x0000009d0c00720c */ /* 0x000fe40003f46270 */
[----:B------:R-:W-:Y:S02]  /*7cf0*/  FSEL R55, R55, -INF , P6 ;  /* 0xff80000037377808 */ /* 0x000fe40003000000 */
[----:B------:R-:W-:-:S02]  /*7d00*/  FSEL R34, R34, -INF , P4 ;  /* 0xff80000022227808 */ /* 0x000fc40002000000 */
[----:B------:R-:W-:Y:S02]  /*7d10*/  ISETP.GE.AND P4, PT, R12, R159, PT ;  /* 0x0000009f0c00720c */ /* 0x000fe40003f86270 */
[----:B-1----:R-:W-:Y:S02]  /*7d20*/  FMNMX R205, R10, R205, !PT ;  /* 0x000000cd0acd7209 */ /* 0x002fe40007800000 */
[----:B------:R-:W-:Y:S02]  /*7d30*/  FSEL R30, R30, -INF , P3 ;  /* 0xff8000001e1e7808 */ /* 0x000fe40001800000 */
[----:B------:R-:W-:Y:S01]  /*7d40*/  FSEL R42, R42, -INF , P2 ;  /* 0xff8000002a2a7808 */ /* 0x000fe20001000000 */
[----:B------:R-:W1:Y:S01]  /*7d50*/  SHFL.BFLY PT, R6, R205, 0x2, 0x1f ;  /* 0x0c401f00cd067f89 */ /* 0x000e6200000e0000 */
[C---:B------:R-:W-:Y:S02]  /*7d60*/  ISETP.GE.AND P3, PT, R12.reuse, R155, PT ;  /* 0x0000009b0c00720c */ /* 0x040fe40003f66270 */
[----:B------:R-:W-:-:S02]  /*7d70*/  ISETP.GE.AND P2, PT, R12, R167, PT ;  /* 0x000000a70c00720c */ /* 0x000fc40003f46270 */
[----:B------:R-:W-:Y:S02]  /*7d80*/  FSEL R27, R27, -INF , P5 ;  /* 0xff8000001b1b7808 */ /* 0x000fe40002800000 */
[----:B------:R-:W-:Y:S02]  /*7d90*/  FSEL R43, R43, -INF , P4 ;  /* 0xff8000002b2b7808 */ /* 0x000fe40002000000 */
[C---:B------:R-:W-:Y:S02]  /*7da0*/  ISETP.GE.AND P5, PT, R12.reuse, R153, PT ;  /* 0x000000990c00720c */ /* 0x040fe40003fa6270 */
[----:B------:R-:W-:Y:S02]  /*7db0*/  ISETP.GE.AND P4, PT, R12, R169, PT ;  /* 0x000000a90c00720c */ /* 0x000fe40003f86270 */
[----:B------:R-:W-:Y:S02]  /*7dc0*/  FSEL R39, R39, -INF , P3 ;  /* 0xff80000027277808 */ /* 0x000fe40001800000 */
[----:B------:R-:W-:-:S02]  /*7dd0*/  FSEL R51, R51, -INF , P2 ;  /* 0xff80000033337808 */ /* 0x000fc40001000000 */
[C---:B------:R-:W-:Y:S02]  /*7de0*/  ISETP.GE.AND P3, PT, R12.reuse, R165, PT ;  /* 0x000000a50c00720c */ /* 0x040fe40003f66270 */
[----:B------:R-:W-:Y:S02]  /*7df0*/  ISETP.GE.AND P2, PT, R12, R177, PT ;  /* 0x000000b10c00720c */ /* 0x000fe40003f46270 */
[----:B------:R-:W-:Y:S02]  /*7e00*/  FSEL R38, R38, -INF , P5 ;  /* 0xff80000026267808 */ /* 0x000fe40002800000 */
[----:B------:R-:W-:Y:S02]  /*7e10*/  FSEL R54, R54, -INF , P4 ;  /* 0xff80000036367808 */ /* 0x000fe40002000000 */
[----:B-1----:R-:W-:Y:S02]  /*7e20*/  FMNMX R5, R205, R6, !PT ;  /* 0x00000006cd057209 */ /* 0x002fe40007800000 */
[----:B------:R-:W-:-:S02]  /*7e30*/  ISETP.GE.AND P5, PT, R12, R163, PT ;  /* 0x000000a30c00720c */ /* 0x000fc40003fa6270 */
[C---:B------:R-:W-:Y:S02]  /*7e40*/  FSETP.NEU.AND P6, PT, R5.reuse, -INF , PT ;  /* 0xff8000000500780b */ /* 0x040fe40003fcd000 */
[C---:B------:R-:W-:Y:S02]  /*7e50*/  ISETP.GE.AND P4, PT, R12.reuse, R179, PT ;  /* 0x000000b30c00720c */ /* 0x040fe40003f86270 */
[----:B------:R-:W-:Y:S02]  /*7e60*/  FSEL R10, R5, RZ, P6 ;  /* 0x000000ff050a7208 */ /* 0x000fe40003000000 */
[----:B------:R-:W-:Y:S02]  /*7e70*/  ISETP.GE.AND P6, PT, R12, R183, PT ;  /* 0x000000b70c00720c */ /* 0x000fe40003fc6270 */
[----:B------:R-:W-:Y:S01]  /*7e80*/  FSEL R50, R50, -INF , P3 ;  /* 0xff80000032327808 */ /* 0x000fe20001800000 */
[----:B------:R-:W-:Y:S01]  /*7e90*/  FMUL R153, R10, UR51 ;  /* 0x000000330a997c20 */ /* 0x000fe20008400000 */
[----:B------:R-:W-:-:S02]  /*7ea0*/  FSEL R67, R67, -INF , P6 ;  /* 0xff80000043437808 */ /* 0x000fc40003000000 */
[----:B------:R-:W-:Y:S01]  /*7eb0*/  FSEL R62, R62, -INF , P2 ;  /* 0xff8000003e3e7808 */ /* 0x000fe20001000000 */
[--C-:B------:R-:W-:Y:S01]  /*7ec0*/  FFMA R11, R25, UR51, -R153.reuse ;  /* 0x00000033190b7c23 */ /* 0x100fe20008000899 */
[----:B------:R-:W-:Y:S01]  /*7ed0*/  ISETP.GE.AND P6, PT, R12, R193, PT ;  /* 0x000000c10c00720c */ /* 0x000fe20003fc6270 */
[--C-:B------:R-:W-:Y:S01]  /*7ee0*/  FFMA R24, R24, UR51, -R153.reuse ;  /* 0x0000003318187c23 */ /* 0x100fe20008000899 */
[----:B------:R-:W-:Y:S01]  /*7ef0*/  ISETP.GE.AND P3, PT, R12, R175, PT ;  /* 0x000000af0c00720c */ /* 0x000fe20003f66270 */
[--C-:B------:R-:W-:Y:S01]  /*7f00*/  FFMA R28, R28, UR51, -R153.reuse ;  /* 0x000000331c1c7c23 */ /* 0x100fe20008000899 */
[----:B------:R-:W-:Y:S01]  /*7f10*/  ISETP.GE.AND P2, PT, R12, R185, PT ;  /* 0x000000b90c00720c */ /* 0x000fe20003f46270 */
[--C-:B------:R-:W-:Y:S01]  /*7f20*/  FFMA R32, R32, UR51, -R153.reuse ;  /* 0x0000003320207c23 */ /* 0x100fe20008000899 */
[----:B------:R-:W-:Y:S01]  /*7f30*/  FSEL R47, R47, -INF , P5 ;  /* 0xff8000002f2f7808 */ /* 0x000fe20002800000 */
[--C-:B------:R-:W-:Y:S01]  /*7f40*/  FFMA R13, R29, UR51, -R153.reuse ;  /* 0x000000331d0d7c23 */ /* 0x100fe20008000899 */
[----:B------:R-:W-:Y:S01]  /*7f50*/  FSEL R63, R63, -INF , P4 ;  /* 0xff8000003f3f7808 */ /* 0x000fe20002000000 */
        /* <DEDUP_REMOVED lines=9> */
[----:B------:R-:W-:Y:S01]  /*7ff0*/  FSEL R70, R70, -INF , P2 ;  /* 0xff80000046467808 */ /* 0x000fe20001000000 */
[----:B------:R-:W-:Y:S01]  /*8000*/  FFMA R52, R69, UR51, -R153 ;  /* 0x0000003345347c23 */ /* 0x000fe20008000899 */
[----:B------:R-:W-:-:S02]  /*8010*/  FSETP.GEU.AND P6, PT, R11, -126, PT ;  /* 0xc2fc00000b00780b */ /* 0x000fc40003fce000 */
[----:B------:R-:W-:Y:S02]  /*8020*/  ISETP.GE.AND P3, PT, R12, R187, PT ;  /* 0x000000bb0c00720c */ /* 0x000fe40003f66270 */
[----:B------:R-:W-:Y:S02]  /*8030*/  FSETP.GEU.AND P2, PT, R24, -126, PT ;  /* 0xc2fc00001800780b */ /* 0x000fe40003f4e000 */
[----:B------:R-:W-:Y:S02]  /*8040*/  FSEL R58, R58, -INF , P5 ;  /* 0xff8000003a3a7808 */ /* 0x000fe40002800000 */
[----:B------:R-:W-:Y:S02]  /*8050*/  FSEL R74, R74, -INF , P4 ;  /* 0xff8000004a4a7808 */ /* 0x000fe40002000000 */
[C---:B------:R-:W-:Y:S02]  /*8060*/  ISETP.GE.AND P5, PT, R12.reuse, R181, PT ;  /* 0x000000b50c00720c */ /* 0x040fe40003fa6270 */
[----:B------:R-:W-:Y:S01]  /*8070*/  ISETP.GE.AND P4, PT, R12, R197, PT ;  /* 0x000000c50c00720c */ /* 0x000fe20003f86270 */
[----:B------:R-:W-:Y:S01]  /*8080*/  @!P6 FMUL R11, R11, 0.5 ;  /* 0x3f0000000b0be820 */ /* 0x000fe20000400000 */
[----:B------:R-:W-:-:S02]  /*8090*/  FSEL R71, R71, -INF , P3 ;  /* 0xff80000047477808 */ /* 0x000fc40001800000 */
[----:B------:R-:W-:Y:S01]  /*80a0*/  ISETP.GE.AND P3, PT, R12, R195, PT ;  /* 0x000000c30c00720c */ /* 0x000fe20003f66270 */
[----:B------:R-:W-:Y:S01]  /*80b0*/  @!P2 FMUL R24, R24, 0.5 ;  /* 0x3f0000001818a820 */ /* 0x000fe20000400000 */
[----:B------:R-:W-:Y:S01]  /*80c0*/  FSEL R66, R66, -INF , P5 ;  /* 0xff80000042427808 */ /* 0x000fe20002800000 */
[----:B------:R-:W1:Y:S01]  /*80d0*/  MUFU.EX2 R11, R11 ;  /* 0x0000000b000b7308 */ /* 0x000e620000000800 */
[----:B------:R-:W-:Y:S02]  /*80e0*/  FSEL R82, R82, -INF , P4 ;  /* 0xff80000052527808 */ /* 0x000fe40002000000 */
[C---:B------:R-:W-:Y:S02]  /*80f0*/  ISETP.GE.AND P5, PT, R12.reuse, R191, PT ;  /* 0x000000bf0c00720c */ /* 0x040fe40003fa6270 */
[C---:B------:R-:W-:Y:S02]  /*8100*/  ISETP.GE.AND P4, PT, R12.reuse, R4, PT ;  /* 0x000000040c00720c */ /* 0x040fe40003f86270 */
[----:B------:R-:W-:Y:S01]  /*8110*/  FSEL R79, R79, -INF , P3 ;  /* 0xff8000004f4f7808 */ /* 0x000fe20001800000 */
[----:B------:R-:W2:Y:S01]  /*8120*/  MUFU.EX2 R24, R24 ;  /* 0x0000001800187308 */ /* 0x000ea20000000800 */
[----:B------:R-:W-:-:S02]  /*8130*/  ISETP.GE.AND P3, PT, R12, R201, PT ;  /* 0x000000c90c00720c */ /* 0x000fc40003f66270 */
[----:B------:R-:W-:Y:S02]  /*8140*/  FSEL R75, R75, -INF , P5 ;  /* 0xff8000004b4b7808 */ /* 0x000fe40002800000 */
[----:B------:R-:W-:Y:S02]  /*8150*/  FSEL R155, R26, -INF , P4 ;  /* 0xff8000001a9b7808 */ /* 0x000fe40002000000 */
[----:B------:R-:W-:Y:S02]  /*8160*/  ISETP.GE.AND P5, PT, R12, R199, PT ;  /* 0x000000c70c00720c */ /* 0x000fe40003fa6270 */
[----:B------:R-:W-:Y:S01]  /*8170*/  FSEL R86, R86, -INF , P3 ;  /* 0xff80000056567808 */ /* 0x000fe20001800000 */
[----:B-1----:R-:W-:Y:S01]  /*8180*/  @!P6 FMUL R11, R11, R11 ;  /* 0x0000000b0b0be220 */ /* 0x002fe20000400000 */
[----:B------:R-:W-:Y:S01]  /*8190*/  ISETP.GE.AND P3, PT, R12, R203, PT ;  /* 0x000000cb0c00720c */ /* 0x000fe20003f66270 */
[--C-:B------:R-:W-:Y:S01]  /*81a0*/  FFMA R12, R36, UR51, -R153.reuse ;  /* 0x00000033240c7c23 */ /* 0x100fe20008000899 */
[----:B------:R-:W-:Y:S01]  /*81b0*/  FMNMX R6, R155, R8, !PT ;  /* 0x000000089b067209 */ /* 0x000fe20007800000 */
[--C-:B------:R-:W-:Y:S01]  /*81c0*/  FFMA R36, R48, UR51, -R153.reuse ;  /* 0x0000003330247c23 */ /* 0x100fe20008000899 */
[----:B------:R-:W-:Y:S01]  /*81d0*/  FSEL R83, R83, -INF , P5 ;  /* 0xff80000053537808 */ /* 0x000fe20002800000 */
[--C-:B------:R-:W-:Y:S01]  /*81e0*/  FFMA R48, R65, UR51, -R153.reuse ;  /* 0x0000003341307c23 */ /* 0x100fe20008000899 */
[----:B------:R-:W-:Y:S01]  /*81f0*/  FSETP.GEU.AND P5, PT, R28, -126, PT ;  /* 0xc2fc00001c00780b */ /* 0x000fe20003fae000 */
[----:B--2---:R-:W-:Y:S01]  /*8200*/  @!P2 FMUL R24, R24, R24 ;  /* 0x000000181818a220 */ /* 0x004fe20000400000 */
[----:B------:R-:W-:Y:S01]  /*8210*/  FSEL R87, R87, -INF , P3 ;  /* 0xff80000057577808 */ /* 0x000fe20001800000 */
[----:B------:R-:W-:Y:S01]  /*8220*/  FFMA R65, R80, UR51, -R153 ;  /* 0x0000003350417c23 */ /* 0x000fe20008000899 */
[----:B------:R-:W-:-:S02]  /*8230*/  FSETP.GEU.AND P3, PT, R32, -126, PT ;  /* 0xc2fc00002000780b */ /* 0x000fc40003f6e000 */
[----:B------:R-:W-:Y:S02]  /*8240*/  FMNMX R21, R27, R6, !PT ;  /* 0x000000061b157209 */ /* 0x000fe40007800000 */
[----:B------:R-:W-:Y:S02]  /*8250*/  FSETP.GEU.AND P4, PT, R13, -126, PT ;  /* 0xc2fc00000d00780b */ /* 0x000fe40003f8e000 */
[----:B------:R-:W-:Y:S02]  /*8260*/  FMNMX R6, R30, R21, !PT ;  /* 0x000000151e067209 */ /* 0x000fe40007800000 */
[----:B------:R-:W-:Y:S01]  /*8270*/  FSETP.GEU.AND P6, PT, R12, -126, PT ;  /* 0xc2fc00000c00780b */ /* 0x000fe20003fce000 */
[----:B------:R-:W-:Y:S01]  /*8280*/  @!P5 FMUL R28, R28, 0.5 ;  /* 0x3f0000001c1cd820 */ /* 0x000fe20000400000 */
[----:B------:R-:W-:Y:S02]  /*8290*/  FMNMX R21, R31, R6, !PT ;  /* 0x000000061f157209 */ /* 0x000fe40007800000 */
[----:B------:R-:W-:Y:S01]  /*82a0*/  FSETP.GEU.AND P2, PT, R15, -126, PT ;  /* 0xc2fc00000f00780b */ /* 0x000fe20003f4e000 */
[----:B------:R-:W-:Y:S01]  /*82b0*/  @!P3 FMUL R32, R32, 0.5 ;  /* 0x3f0000002020b820 */ /* 0x000fe20000400000 */
[----:B------:R-:W-:Y:S01]  /*82c0*/  FMNMX R6, R34, R21, !PT ;  /* 0x0000001522067209 */ /* 0x000fe20007800000 */
[----:B------:R-:W1:Y:S01]  /*82d0*/  MUFU.EX2 R26, R28 ;  /* 0x0000001c001a7308 */ /* 0x000e620000000800 */
[----:B------:R-:W-:Y:S01]  /*82e0*/  FFMA R21, R37, UR51, -R153 ;  /* 0x0000003325157c23 */ /* 0x000fe20008000899 */
[----:B------:R-:W-:Y:S01]  /*82f0*/  @!P4 FMUL R13, R13, 0.5 ;  /* 0x3f0000000d0dc820 */ /* 0x000fe20000400000 */
[----:B------:R-:W-:-:S03]  /*8300*/  FMNMX R25, R35, R6, !PT ;  /* 0x0000000623197209 */ /* 0x000fc60007800000 */
[----:B------:R-:W-:Y:S01]  /*8310*/  @!P6 FMUL R12, R12, 0.5 ;  /* 0x3f0000000c0ce820 */ /* 0x000fe20000400000 */
[----:B------:R-:W-:Y:S01]  /*8320*/  FMNMX R6, R38, R25, !PT ;  /* 0x0000001926067209 */ /* 0x000fe20007800000 */
[----:B------:R-:W2:Y:S02]  /*8330*/  MUFU.EX2 R28, R32 ;  /* 0x00000020001c7308 */ /* 0x000ea40000000800 */
[----:B------:R-:W-:Y:S01]  /*8340*/  @!P2 FMUL R15, R15, 0.5 ;  /* 0x3f0000000f0fa820 */ /* 0x000fe20000400000 */
[----:B------:R-:W-:-:S04]  /*8350*/  FMNMX R25, R39, R6, !PT ;  /* 0x0000000627197209 */ /* 0x000fc80007800000 */
[----:B------:R-:W-:Y:S01]  /*8360*/  FMNMX R6, R42, R25, !PT ;  /* 0x000000192a067209 */ /* 0x000fe20007800000 */
[----:B------:R-:W-:Y:S01]  /*8370*/  FFMA R25, R41, UR51, -R153 ;  /* 0x0000003329197c23 */ /* 0x000fe20008000899 */
[----:B------:R-:W3:Y:S01]  /*8380*/  MUFU.EX2 R13, R13 ;  /* 0x0000000d000d7308 */ /* 0x000ee20000000800 */
[----:B-1----:R-:W-:Y:S01]  /*8390*/  @!P5 FMUL R26, R26, R26 ;  /* 0x0000001a1a1ad220 */ /* 0x002fe20000400000 */
[----:B------:R-:W-:Y:S02]  /*83a0*/  FMNMX R29, R43, R6, !PT ;  /* 0x000000062b1d7209 */ /* 0x000fe40007800000 */
[----:B------:R-:W-:Y:S02]  /*83b0*/  FSETP.GEU.AND P5, PT, R21, -126, PT ;  /* 0xc2fc00001500780b */ /* 0x000fe40003fae000 */
[----:B------:R-:W-:Y:S01]  /*83c0*/  FMNMX R6, R46, R29, !PT ;  /* 0x0000001d2e067209 */ /* 0x000fe20007800000 */
[----:B--2---:R-:W-:Y:S01]  /*83d0*/  @!P3 FMUL R28, R28, R28 ;  /* 0x0000001c1c1cb220 */ /* 0x004fe20000400000 */
[----:B------:R-:W1:Y:S01]  /*83e0*/  MUFU.EX2 R12, R12 ;  /* 0x0000000c000c7308 */ /* 0x000e620000000800 */
[----:B------:R-:W-:-:S02]  /*83f0*/  FSETP.GEU.AND P3, PT, R25, -126, PT ;  /* 0xc2fc00001900780b */ /* 0x000fc40003f6e000 */
[----:B------:R-:W-:-:S04]  /*8400*/  FMNMX R29, R47, R6, !PT ;  /* 0x000000062f1d7209 */ /* 0x000fc80007800000 */
[----:B------:R-:W-:Y:S01]  /*8410*/  FMNMX R6, R50, R29, !PT ;  /* 0x0000001d32067209 */ /* 0x000fe20007800000 */
[----:B------:R-:W2:Y:S01]  /*8420*/  MUFU.EX2 R15, R15 ;  /* 0x0000000f000f7308 */ /* 0x000ea20000000800 */
[----:B---3--:R-:W-:Y:S01]  /*8430*/  @!P4 FMUL R13, R13, R13 ;  /* 0x0000000d0d0dc220 */ /* 0x008fe20000400000 */
[----:B------:R-:W-:Y:S01]  /*8440*/  FFMA R29, R45, UR51, -R153 ;  /* 0x000000332d1d7c23 */ /* 0x000fe20008000899 */
[----:B------:R-:W-:Y:S01]  /*8450*/  FMNMX R33, R51, R6, !PT ;  /* 0x0000000633217209 */ /* 0x000fe20007800000 */
[----:B------:R-:W-:Y:S01]  /*8460*/  @!P5 FMUL R21, R21, 0.5 ;  /* 0x3f0000001515d820 */ /* 0x000fe20000400000 */
[----:B------:R-:W-:Y:S01]  /*8470*/  FSETP.GEU.AND P4, PT, R40, -126, PT ;  /* 0xc2fc00002800780b */ /* 0x000fe20003f8e000 */
[----:B------:R-:W-:Y:S01]  /*8480*/  @!P3 FMUL R25, R25, 0.5 ;  /* 0x3f0000001919b820 */ /* 0x000fe20000400000 */
[----:B------:R-:W-:Y:S01]  /*8490*/  FMNMX R6, R54, R33, !PT ;  /* 0x0000002136067209 */ /* 0x000fe20007800000 */
[----:B-1----:R-:W-:Y:S01]  /*84a0*/  @!P6 FMUL R12, R12, R12 ;  /* 0x0000000c0c0ce220 */ /* 0x002fe20000400000 */
[----:B------:R-:W-:Y:S01]  /*84b0*/  FSETP.GEU.AND P6, PT, R29, -126, PT ;  /* 0xc2fc00001d00780b */ /* 0x000fe20003fce000 */
[----:B------:R-:W1:Y:S01]  /*84c0*/  MUFU.EX2 R21, R21 ;  /* 0x0000001500157308 */ /* 0x000e620000000800 */
[----:B------:R-:W-:-:S04]  /*84d0*/  FMNMX R33, R55, R6, !PT ;  /* 0x0000000637217209 */ /* 0x000fc80007800000 */
[----:B------:R-:W-:Y:S01]  /*84e0*/  FMNMX R6, R58, R33, !PT ;  /* 0x000000213a067209 */ /* 0x000fe20007800000 */
[----:B--2---:R-:W-:Y:S01]  /*84f0*/  @!P2 FMUL R15, R15, R15 ;  /* 0x0000000f0f0fa220 */ /* 0x004fe20000400000 */
[----:B------:R-:W-:Y:S01]  /*8500*/  FSETP.GEU.AND P2, PT, R14, -126, PT ;  /* 0xc2fc00000e00780b */ /* 0x000fe20003f4e000 */
[----:B------:R-:W2:Y:S01]  /*8510*/  MUFU.EX2 R25, R25 ;  /* 0x0000001900197308 */ /* 0x000ea20000000800 */
[----:B------:R-:W-:Y:S01]  /*8520*/  @!P4 FMUL R40, R40, 0.5 ;  /* 0x3f0000002828c820 */ /* 0x000fe20000400000 */
[----:B------:R-:W-:Y:S01]  /*8530*/  FMNMX R37, R59, R6, !PT ;  /* 0x000000063b257209 */ /* 0x000fe20007800000 */
[----:B------:R-:W-:Y:S01]  /*8540*/  FFMA R33, R49, UR51, -R153 ;  /* 0x0000003331217c23 */ /* 0x000fe20008000899 */
[----:B------:R-:W-:Y:S02]  /*8550*/  @!P6 FMUL R29, R29, 0.5 ;  /* 0x3f0000001d1de820 */ /* 0x000fe40000400000 */
[----:B------:R-:W-:Y:S02]  /*8560*/  FMNMX R6, R62, R37, !PT ;  /* 0x000000253e067209 */ /* 0x000fe40007800000 */
[----:B------:R3:W4:Y:S01]  /*8570*/  MUFU.EX2 R32, R40 ;  /* 0x0000002800207308 */ /* 0x0007220000000800 */
[----:B-1----:R-:W-:Y:S01]  /*8580*/  @!P5 FMUL R21, R21, R21 ;  /* 0x000000151515d220 */ /* 0x002fe20000400000 */
[----:B------:R-:W-:-:S02]  /*8590*/  FMNMX R37, R63, R6, !PT ;  /* 0x000000063f257209 */ /* 0x000fc40007800000 */
[----:B------:R-:W-:Y:S01]  /*85a0*/  @!P2 FMUL R14, R14, 0.5 ;  /* 0x3f0000000e0ea820 */ /* 0x000fe20000400000 */
[----:B------:R-:W-:Y:S02]  /*85b0*/  FSETP.GEU.AND P5, PT, R36, -126, PT ;  /* 0xc2fc00002400780b */ /* 0x000fe40003fae000 */
[----:B------:R-:W-:Y:S01]  /*85c0*/  FMNMX R6, R66, R37, !PT ;  /* 0x0000002542067209 */ /* 0x000fe20007800000 */
[----:B------:R-:W1:Y:S01]  /*85d0*/  MUFU.EX2 R29, R29 ;  /* 0x0000001d001d7308 */ /* 0x000e620000000800 */
[----:B--2---:R-:W-:Y:S01]  /*85e0*/  @!P3 FMUL R25, R25, R25 ;  /* 0x000000191919b220 */ /* 0x004fe20000400000 */
[----:B------:R-:W-:Y:S01]  /*85f0*/  FSETP.GEU.AND P3, PT, R20, -126, PT ;  /* 0xc2fc00001400780b */ /* 0x000fe20003f6e000 */
[--C-:B------:R-:W-:Y:S01]  /*8600*/  FFMA R37, R53, UR51, -R153.reuse ;  /* 0x0000003335257c23 */ /* 0x100fe20008000899 */
[----:B------:R-:W-:Y:S01]  /*8610*/  FMNMX R41, R67, R6, !PT ;  /* 0x0000000643297209 */ /* 0x000fe20007800000 */
[--C-:B---3--:R-:W-:Y:S01]  /*8620*/  FFMA R40, R57, UR51, -R153.reuse ;  /* 0x0000003339287c23 */ /* 0x108fe20008000899 */
[--C-:B------:R-:W-:Y:S01]  /*8630*/  FFMA R57, R72, UR51, -R153.reuse ;  /* 0x0000003348397c23 */ /* 0x100fe20008000899 */
[--C-:B------:R-:W-:Y:S01]  /*8640*/  FFMA R53, R68, UR51, -R153.reuse ;  /* 0x0000003344357c23 */ /* 0x100fe20008000899 */
[----:B------:R-:W2:Y:S01]  /*8650*/  MUFU.EX2 R14, R14 ;  /* 0x0000000e000e7308 */ /* 0x000ea20000000800 */
[----:B----4-:R-:W-:Y:S01]  /*8660*/  @!P4 FMUL R32, R32, R32 ;  /* 0x000000202020c220 */ /* 0x010fe20000400000 */
[----:B------:R-:W-:Y:S01]  /*8670*/  FSETP.GEU.AND P4, PT, R33, -126, PT ;  /* 0xc2fc00002100780b */ /* 0x000fe20003f8e000 */
[----:B------:R-:W-:Y:S01]  /*8680*/  @!P5 FMUL R36, R36, 0.5 ;  /* 0x3f0000002424d820 */ /* 0x000fe20000400000 */
[----:B------:R-:W-:Y:S01]  /*8690*/  FMNMX R6, R70, R41, !PT ;  /* 0x0000002946067209 */ /* 0x000fe20007800000 */
[--C-:B------:R-:W-:Y:S01]  /*86a0*/  FFMA R41, R56, UR51, -R153.reuse ;  /* 0x0000003338297c23 */ /* 0x100fe20008000899 */
[--C-:B------:R-:W-:Y:S01]  /*86b0*/  FFMA R56, R73, UR51, -R153.reuse ;  /* 0x0000003349387c23 */ /* 0x100fe20008000899 */
[----:B------:R-:W-:Y:S01]  /*86c0*/  @!P3 FMUL R20, R20, 0.5 ;  /* 0x3f0000001414b820 */ /* 0x000fe20000400000 */
[----:B------:R-:W-:Y:S01]  /*86d0*/  FMNMX R45, R71, R6, !PT ;  /* 0x00000006472d7209 */ /* 0x000fe20007800000 */
[----:B-1----:R-:W-:Y:S01]  /*86e0*/  @!P6 FMUL R29, R29, R29 ;  /* 0x0000001d1d1de220 */ /* 0x002fe20000400000 */
[----:B------:R-:W-:Y:S01]  /*86f0*/  FSETP.GEU.AND P6, PT, R41, -126, PT ;  /* 0xc2fc00002900780b */ /* 0x000fe20003fce000 */
[----:B------:R-:W1:Y:S01]  /*8700*/  MUFU.EX2 R36, R36 ;  /* 0x0000002400247308 */ /* 0x000e620000000800 */
[----:B------:R-:W-:Y:S01]  /*8710*/  FMNMX R6, R74, R45, !PT ;  /* 0x0000002d4a067209 */ /* 0x000fe20007800000 */
[----:B------:R-:W-:-:S02]  /*8720*/  FFMA R68, R85, UR51, -R153 ;  /* 0x0000003355447c23 */ /* 0x000fc40008000899 */
[----:B------:R-:W-:Y:S01]  /*8730*/  @!P4 FMUL R33, R33, 0.5 ;  /* 0x3f0000002121c820 */ /* 0x000fe20000400000 */
[----:B------:R-:W-:Y:S01]  /*8740*/  FMNMX R45, R75, R6, !PT ;  /* 0x000000064b2d7209 */ /* 0x000fe20007800000 */
[----:B--2---:R-:W-:Y:S01]  /*8750*/  @!P2 FMUL R14, R14, R14 ;  /* 0x0000000e0e0ea220 */ /* 0x004fe20000400000 */
[----:B------:R-:W-:Y:S01]  /*8760*/  FSETP.GEU.AND P2, PT, R37, -126, PT ;  /* 0xc2fc00002500780b */ /* 0x000fe20003f4e000 */
[----:B------:R-:W2:Y:S01]  /*8770*/  MUFU.EX2 R20, R20 ;  /* 0x0000001400147308 */ /* 0x000ea20000000800 */
[----:B------:R-:W-:Y:S01]  /*8780*/  FMNMX R6, R78, R45, !PT ;  /* 0x0000002d4e067209 */ /* 0x000fe20007800000 */
[--C-:B------:R-:W-:Y:S01]  /*8790*/  FFMA R45, R60, UR51, -R153.reuse ;  /* 0x000000333c2d7c23 */ /* 0x100fe20008000899 */
[----:B------:R-:W-:Y:S01]  /*87a0*/  FFMA R60, R77, UR51, -R153 ;  /* 0x000000334d3c7c23 */ /* 0x000fe20008000899 */
[----:B------:R-:W-:Y:S01]  /*87b0*/  @!P6 FMUL R41, R41, 0.5 ;  /* 0x3f0000002929e820 */ /* 0x000fe20000400000 */
[----:B------:R-:W-:-:S03]  /*87c0*/  FMNMX R49, R79, R6, !PT ;  /* 0x000000064f317209 */ /* 0x000fc60007800000 */
[----:B------:R-:W3:Y:S01]  /*87d0*/  MUFU.EX2 R33, R33 ;  /* 0x0000002100217308 */ /* 0x000ee20000000800 */
[----:B-1----:R-:W-:Y:S01]  /*87e0*/  @!P5 FMUL R36, R36, R36 ;  /* 0x000000242424d220 */ /* 0x002fe20000400000 */
[----:B------:R-:W-:Y:S02]  /*87f0*/  FSETP.GEU.AND P5, PT, R40, -126, PT ;  /* 0xc2fc00002800780b */ /* 0x000fe40003fae000 */
[----:B------:R-:W-:Y:S01]  /*8800*/  @!P2 FMUL R37, R37, 0.5 ;  /* 0x3f0000002525a820 */ /* 0x000fe20000400000 */
[----:B------:R-:W-:-:S03]  /*8810*/  FMNMX R6, R82, R49, !PT ;  /* 0x0000003152067209 */ /* 0x000fc60007800000 */
        /* <DEDUP_REMOVED lines=8> */
[----:B------:R-:W-:Y:S01]  /*88a0*/  FMNMX R6, R86, R49, !PT ;  /* 0x0000003156067209 */ /* 0x000fe20007800000 */
[--C-:B------:R-:W-:Y:S01]  /*88b0*/  FFMA R49, R64, UR51, -R153.reuse ;  /* 0x0000003340317c23 */ /* 0x100fe20008000899 */
[----:B------:R-:W-:Y:S01]  /*88c0*/  FFMA R64, R81, UR51, -R153 ;  /* 0x0000003351407c23 */ /* 0x000fe20008000899 */
[----:B------:R-:W-:Y:S01]  /*88d0*/  @!P3 FMUL R44, R44, 0.5 ;  /* 0x3f0000002c2cb820 */ /* 0x000fe20000400000 */
[----:B------:R-:W-:Y:S01]  /*88e0*/  FMNMX R6, R87, R6, !PT ;  /* 0x0000000657067209 */ /* 0x000fe20007800000 */
[----:B-1----:R-:W-:Y:S01]  /*88f0*/  @!P6 FMUL R41, R41, R41 ;  /* 0x000000292929e220 */ /* 0x002fe20000400000 */
[----:B------:R-:W-:Y:S01]  /*8900*/  FSETP.GEU.AND P6, PT, R48, -126, PT ;  /* 0xc2fc00003000780b */ /* 0x000fe20003fce000 */
[----:B------:R-:W1:Y:S02]  /*8910*/  MUFU.EX2 R40, R40 ;  /* 0x0000002800287308 */ /* 0x000e640000000800 */
[----:B------:R-:W3:Y:S02]  /*8920*/  SHFL.BFLY PT, R61, R6, 0x1, 0x1f ;  /* 0x0c201f00063d7f89 */ /* 0x000ee400000e0000 */
[----:B------:R-:W-:Y:S01]  /*8930*/  @!P4 FMUL R45, R45, 0.5 ;  /* 0x3f0000002d2dc820 */ /* 0x000fe20000400000 */
[----:B--2---:R-:W-:Y:S01]  /*8940*/  @!P2 FMUL R37, R37, R37 ;  /* 0x000000252525a220 */ /* 0x004fe20000400000 */
[----:B------:R-:W-:-:S02]  /*8950*/  FSETP.GEU.AND P2, PT, R49, -126, PT ;  /* 0xc2fc00003100780b */ /* 0x000fc40003f4e000 */
[----:B------:R-:W2:Y:S04]  /*8960*/  MUFU.EX2 R44, R44 ;  /* 0x0000002c002c7308 */ /* 0x000ea80000000800 */
[----:B------:R-:W-:-:S04]  /*8970*/  @!P6 FMUL R48, R48, 0.5 ;  /* 0x3f0000003030e820 */ /* 0x000fc80000400000 */
[----:B------:R-:W4:Y:S01]  /*8980*/  MUFU.EX2 R45, R45 ;  /* 0x0000002d002d7308 */ /* 0x000f220000000800 */
[----:B-1----:R-:W-:Y:S01]  /*8990*/  @!P5 FMUL R40, R40, R40 ;  /* 0x000000282828d220 */ /* 0x002fe20000400000 */
[----:B------:R-:W-:Y:S01]  /*89a0*/  FSETP.GEU.AND P5, PT, R53, -126, PT ;  /* 0xc2fc00003500780b */ /* 0x000fe20003fae000 */
[----:B------:R-:W-:-:S05]  /*89b0*/  @!P2 FMUL R49, R49, 0.5 ;  /* 0x3f0000003131a820 */ /* 0x000fca0000400000 */
[----:B------:R-:W1:Y:S01]  /*89c0*/  MUFU.EX2 R48, R48 ;  /* 0x0000003000307308 */ /* 0x000e620000000800 */
[----:B--2---:R-:W-:Y:S01]  /*89d0*/  @!P3 FMUL R44, R44, R44 ;  /* 0x0000002c2c2cb220 */ /* 0x004fe20000400000 */
[----:B------:R-:W-:Y:S02]  /*89e0*/  FSETP.GEU.AND P3, PT, R57, -126, PT ;  /* 0xc2fc00003900780b */ /* 0x000fe40003f6e000 */
[----:B---3--:R-:W-:Y:S01]  /*89f0*/  FMNMX R6, R6, R61, !PT ;  /* 0x0000003d06067209 */ /* 0x008fe20007800000 */
[----:B------:R-:W-:Y:S02]  /*8a00*/  FFMA R61, R76, UR51, -R153 ;  /* 0x000000334c3d7c23 */ /* 0x000fe40008000899 */
[----:B------:R-:W-:Y:S01]  /*8a10*/  @!P5 FMUL R53, R53, 0.5 ;  /* 0x3f0000003535d820 */ /* 0x000fe20000400000 */
[----:B------:R-:W2:Y:S01]  /*8a20*/  MUFU.EX2 R49, R49 ;  /* 0x0000003100317308 */ /* 0x000ea20000000800 */
[----:B----4-:R-:W-:Y:S01]  /*8a30*/  @!P4 FMUL R45, R45, R45 ;  /* 0x0000002d2d2dc220 */ /* 0x010fe20000400000 */
[----:B------:R-:W-:Y:S01]  /*8a40*/  FSETP.GEU.AND P4, PT, R52, -126, PT ;  /* 0xc2fc00003400780b */ /* 0x000fe20003f8e000 */
[----:B------:R-:W3:Y:S04]  /*8a50*/  SHFL.BFLY PT, R69, R6, 0x2, 0x1f ;  /* 0x0c401f0006457f89 */ /* 0x000ee800000e0000 */
[----:B------:R-:W-:Y:S01]  /*8a60*/  @!P3 FMUL R57, R57, 0.5 ;  /* 0x3f0000003939b820 */ /* 0x000fe20000400000 */
[----:B------:R-:W4:Y:S01]  /*8a70*/  MUFU.EX2 R53, R53 ;  /* 0x0000003500357308 */ /* 0x000f220000000800 */
[----:B-1----:R-:W-:Y:S01]  /*8a80*/  @!P6 FMUL R48, R48, R48 ;  /* 0x000000303030e220 */ /* 0x002fe20000400000 */
[----:B------:R-:W-:-:S05]  /*8a90*/  FSETP.GEU.AND P6, PT, R61, -126, PT ;  /* 0xc2fc00003d00780b */ /* 0x000fca0003fce000 */
[----:B------:R-:W-:Y:S01]  /*8aa0*/  @!P4 FMUL R52, R52, 0.5 ;  /* 0x3f0000003434c820 */ /* 0x000fe20000400000 */
[----:B------:R-:W1:Y:S01]  /*8ab0*/  MUFU.EX2 R57, R57 ;  /* 0x0000003900397308 */ /* 0x000e620000000800 */
[----:B--2---:R-:W-:Y:S01]  /*8ac0*/  @!P2 FMUL R49, R49, R49 ;  /* 0x000000313131a220 */ /* 0x004fe20000400000 */
[----:B------:R-:W-:-:S05]  /*8ad0*/  FSETP.GEU.AND P2, PT, R56, -126, PT ;  /* 0xc2fc00003800780b */ /* 0x000fca0003f4e000 */
[----:B------:R-:W-:Y:S01]  /*8ae0*/  @!P6 FMUL R61, R61, 0.5 ;  /* 0x3f0000003d3de820 */ /* 0x000fe20000400000 */
[----:B------:R-:W2:Y:S01]  /*8af0*/  MUFU.EX2 R52, R52 ;  /* 0x0000003400347308 */ /* 0x000ea20000000800 */
[----:B----4-:R-:W-:Y:S01]  /*8b00*/  @!P5 FMUL R53, R53, R53 ;  /* 0x000000353535d220 */ /* 0x010fe20000400000 */
[----:B------:R-:W-:Y:S02]  /*8b10*/  FSETP.GEU.AND P5, PT, R60, -126, PT ;  /* 0xc2fc00003c00780b */ /* 0x000fe40003fae000 */
[----:B---3--:R-:W-:Y:S01]  /*8b20*/  FMNMX R6, R6, R69, !PT ;  /* 0x0000004506067209 */ /* 0x008fe20007800000 */
[----:B------:R-:W-:Y:S02]  /*8b30*/  FFMA R69, R84, UR51, -R153 ;  /* 0x0000003354457c23 */ /* 0x000fe40008000899 */
[----:B------:R-:W-:Y:S01]  /*8b40*/  @!P2 FMUL R56, R56, 0.5 ;  /* 0x3f0000003838a820 */ /* 0x000fe20000400000 */
[----:B------:R-:W3:Y:S01]  /*8b50*/  MUFU.EX2 R61, R61 ;  /* 0x0000003d003d7308 */ /* 0x000ee20000000800 */
        /* <DEDUP_REMOVED lines=8> */
[----:B---3--:R-:W-:Y:S01]  /*8be0*/  @!P6 FMUL R61, R61, R61 ;  /* 0x0000003d3d3de220 */ /* 0x008fe20000400000 */
[----:B------:R-:W-:-:S05]  /*8bf0*/  FSETP.GEU.AND P6, PT, R68, -126, PT ;  /* 0xc2fc00004400780b */ /* 0x000fca0003fce000 */
[----:B------:R-:W-:Y:S01]  /*8c00*/  @!P4 FMUL R65, R65, 0.5 ;  /* 0x3f0000004141c820 */ /* 0x000fe20000400000 */
[----:B------:R-:W3:Y:S01]  /*8c10*/  MUFU.EX2 R64, R64 ;  /* 0x0000004000407308 */ /* 0x000ee20000000800 */
[----:B-1----:R-:W-:Y:S01]  /*8c20*/  @!P2 FMUL R56, R56, R56 ;  /* 0x000000383838a220 */ /* 0x002fe20000400000 */
[----:B------:R-:W-:-:S04]  /*8c30*/  FSETP.NEU.AND P2, PT, R6, -INF , PT ;  /* 0xff8000000600780b */ /* 0x000fc80003f4d000 */
[----:B------:R-:W-:Y:S01]  /*8c40*/  FSEL R73, R6, RZ, P2 ;  /* 0x000000ff06497208 */ /* 0x000fe20001000000 */
[----:B------:R-:W-:Y:S01]  /*8c50*/  @!P6 FMUL R68, R68, 0.5 ;  /* 0x3f0000004444e820 */ /* 0x000fe20000400000 */
[----:B------:R-:W-:Y:S01]  /*8c60*/  FSETP.GEU.AND P2, PT, R69, -126, PT ;  /* 0xc2fc00004500780b */ /* 0x000fe20003f4e000 */
[----:B------:R-:W1:Y:S01]  /*8c70*/  MUFU.EX2 R65, R65 ;  /* 0x0000004100417308 */ /* 0x000e620000000800 */
[----:B--2---:R-:W-:Y:S01]  /*8c80*/  @!P5 FMUL R60, R60, R60 ;  /* 0x0000003c3c3cd220 */ /* 0x004fe20000400000 */
[C---:B------:R-:W-:Y:S01]  /*8c90*/  FMUL R160, R73.reuse, UR51 ;  /* 0x0000003349a07c20 */ /* 0x040fe20008400000 */
[----:B------:R-:W-:Y:S01]  /*8ca0*/  FADD R153, -R73, R8 ;  /* 0x0000000849997221 */ /* 0x000fe20000000100 */
[----:B------:R-:W-:Y:S01]  /*8cb0*/  FADD R73, R32, R57 ;  /* 0x0000003920497221 */ /* 0x000fe20000000000 */
[----:B------:R-:W-:Y:S01]  /*8cc0*/  F2FP.F16.F32.PACK_AB R32, R25, R32 ;  /* 0x000000201920723e */ /* 0x000fe200000000ff */
[--C-:B------:R-:W-:Y:S01]  /*8cd0*/  FFMA R30, R30, UR51, -R160.reuse ;  /* 0x000000331e1e7c23 */ /* 0x100fe200080008a0 */
[--C-:B------:R-:W-:Y:S01]  /*8ce0*/  FFMA R155, R155, UR51, -R160.reuse ;  /* 0x000000339b9b7c23 */ /* 0x100fe200080008a0 */
[----:B---3--:R-:W-:Y:S01]  /*8cf0*/  @!P3 FMUL R64, R64, R64 ;  /* 0x000000404040b220 */ /* 0x008fe20000400000 */
[----:B------:R-:W2:Y:S01]  /*8d00*/  MUFU.EX2 R68, R68 ;  /* 0x0000004400447308 */ /* 0x000ea20000000800 */
[--C-:B------:R-:W-:Y:S01]  /*8d10*/  FFMA R72, R27, UR51, -R160.reuse ;  /* 0x000000331b487c23 */ /* 0x100fe200080008a0 */
[----:B------:R-:W-:Y:S01]  /*8d20*/  FSETP.GEU.AND P3, PT, R30, -126, PT ;  /* 0xc2fc00001e00780b */ /* 0x000fe20003f6e000 */
[----:B------:R-:W-:Y:S01]  /*8d30*/  @!P2 FMUL R69, R69, 0.5 ;  /* 0x3f0000004545a820 */ /* 0x000fe20000400000 */
[----:B------:R-:W-:Y:S01]  /*8d40*/  FSETP.GEU.AND P5, PT, R155, -126, PT ;  /* 0xc2fc00009b00780b */ /* 0x000fe20003fae000 */
[--C-:B------:R-:W-:Y:S01]  /*8d50*/  FFMA R34, R34, UR51, -R160.reuse ;  /* 0x0000003322227c23 */ /* 0x100fe200080008a0 */
[--C-:B------:R-:W-:Y:S01]  /*8d60*/  FFMA R76, R31, UR51, -R160.reuse ;  /* 0x000000331f4c7c23 */ /* 0x100fe200080008a0 */
[--C-:B------:R-:W-:Y:S01]  /*8d70*/  FFMA R84, R39, UR51, -R160.reuse ;  /* 0x0000003327547c23 */ /* 0x100fe200080008a0 */
[----:B-1----:R-:W-:Y:S01]  /*8d80*/  @!P4 FMUL R65, R65, R65 ;  /* 0x000000414141c220 */ /* 0x002fe20000400000 */
[----:B------:R-:W1:Y:S01]  /*8d90*/  MUFU.EX2 R69, R69 ;  /* 0x0000004500457308 */ /* 0x000e620000000800 */
[----:B------:R-:W-:Y:S01]  /*8da0*/  FSETP.GEU.AND P4, PT, R72, -126, PT ;  /* 0xc2fc00004800780b */ /* 0x000fe20003f8e000 */
[--C-:B------:R-:W-:Y:S01]  /*8db0*/  FFMA R80, R35, UR51, -R160.reuse ;  /* 0x0000003323507c23 */ /* 0x100fe200080008a0 */
[--C-:B------:R-:W-:Y:S01]  /*8dc0*/  FFMA R38, R38, UR51, -R160.reuse ;  /* 0x0000003326267c23 */ /* 0x100fe200080008a0 */
[--C-:B------:R-:W-:Y:S01]  /*8dd0*/  FFMA R154, R43, UR51, -R160.reuse ;  /* 0x000000332b9a7c23 */ /* 0x100fe200080008a0 */
[--C-:B------:R-:W-:Y:S01]  /*8de0*/  FFMA R42, R42, UR51, -R160.reuse ;  /* 0x000000332a2a7c23 */ /* 0x100fe200080008a0 */
[----:B------:R-:W-:Y:S01]  /*8df0*/  @!P3 FMUL R30, R30, 0.5 ;  /* 0x3f0000001e1eb820 */ /* 0x000fe20000400000 */
[--C-:B------:R-:W-:Y:S01]  /*8e00*/  FFMA R50, R50, UR51, -R160.reuse ;  /* 0x0000003332327c23 */ /* 0x100fe200080008a0 */
[----:B------:R-:W-:Y:S01]  /*8e10*/  @!P5 FMUL R155, R155, 0.5 ;  /* 0x3f0000009b9bd820 */ /* 0x000fe20000400000 */
[----:B--2---:R-:W-:Y:S01]  /*8e20*/  @!P6 FMUL R68, R68, R68 ;  /* 0x000000444444e220 */ /* 0x004fe20000400000 */
[----:B------:R2:W3:Y:S01]  /*8e30*/  MUFU.EX2 R31, R30 ;  /* 0x0000001e001f7308 */ /* 0x0004e20000000800 */
[----:B------:R-:W-:Y:S01]  /*8e40*/  FSETP.GEU.AND P6, PT, R34, -126, PT ;  /* 0xc2fc00002200780b */ /* 0x000fe20003fce000 */
[--C-:B------:R-:W-:Y:S01]  /*8e50*/  FFMA R46, R46, UR51, -R160.reuse ;  /* 0x000000332e2e7c23 */ /* 0x100fe200080008a0 */
[--C-:B------:R-:W-:Y:S01]  /*8e60*/  FFMA R156, R47, UR51, -R160.reuse ;  /* 0x000000332f9c7c23 */ /* 0x100fe200080008a0 */
[----:B------:R-:W-:Y:S01]  /*8e70*/  @!P4 FMUL R72, R72, 0.5 ;  /* 0x3f0000004848c820 */ /* 0x000fe20000400000 */
[--C-:B------:R-:W-:Y:S01]  /*8e80*/  FFMA R54, R54, UR51, -R160.reuse ;  /* 0x0000003336367c23 */ /* 0x100fe200080008a0 */
[--C-:B------:R-:W-:Y:S01]  /*8e90*/  FFMA R158, R51, UR51, -R160.reuse ;  /* 0x00000033339e7c23 */ /* 0x100fe200080008a0 */
[----:B-1----:R-:W-:Y:S01]  /*8ea0*/  @!P2 FMUL R69, R69, R69 ;  /* 0x000000454545a220 */ /* 0x002fe20000400000 */
[----:B------:R-:W1:Y:S01]  /*8eb0*/  MUFU.EX2 R27, R155 ;  /* 0x0000009b001b7308 */ /* 0x000e620000000800 */
[----:B------:R-:W-:Y:S01]  /*8ec0*/  FSETP.GEU.AND P2, PT, R76, -126, PT ;  /* 0xc2fc00004c00780b */ /* 0x000fe20003f4e000 */
[--C-:B------:R-:W-:Y:S01]  /*8ed0*/  FFMA R59, R59, UR51, -R160.reuse ;  /* 0x000000333b3b7c23 */ /* 0x100fe200080008a0 */
[--C-:B--2---:R-:W-:Y:S01]  /*8ee0*/  FFMA R30, R55, UR51, -R160.reuse ;  /* 0x00000033371e7c23 */ /* 0x104fe200080008a0 */
[--C-:B------:R-:W-:Y:S01]  /*8ef0*/  FFMA R63, R63, UR51, -R160.reuse ;  /* 0x000000333f3f7c23 */ /* 0x100fe200080008a0 */
[--C-:B------:R-:W-:Y:S01]  /*8f00*/  FFMA R67, R67, UR51, -R160.reuse ;  /* 0x0000003343437c23 */ /* 0x100fe200080008a0 */
[----:B------:R-:W-:Y:S01]  /*8f10*/  @!P6 FMUL R34, R34, 0.5 ;  /* 0x3f0000002222e820 */ /* 0x000fe20000400000 */
[--C-:B------:R-:W-:Y:S01]  /*8f20*/  FFMA R71, R71, UR51, -R160.reuse ;  /* 0x0000003347477c23 */ /* 0x100fe200080008a0 */
[----:B------:R-:W2:Y:S01]  /*8f30*/  MUFU.EX2 R72, R72 ;  /* 0x0000004800487308 */ /* 0x000ea20000000800 */
[----:B---3--:R-:W-:Y:S01]  /*8f40*/  @!P3 FMUL R31, R31, R31 ;  /* 0x0000001f1f1fb220 */ /* 0x008fe20000400000 */
[----:B------:R-:W-:Y:S01]  /*8f50*/  FSETP.GEU.AND P3, PT, R84, -126, PT ;  /* 0xc2fc00005400780b */ /* 0x000fe20003f6e000 */
[--C-:B------:R-:W-:Y:S01]  /*8f60*/  FFMA R75, R75, UR51, -R160.reuse ;  /* 0x000000334b4b7c23 */ /* 0x100fe200080008a0 */
[--C-:B------:R-:W-:Y:S01]  /*8f70*/  FFMA R82, R82, UR51, -R160.reuse ;  /* 0x0000003352527c23 */ /* 0x100fe200080008a0 */
[--C-:B------:R-:W-:Y:S01]  /*8f80*/  FFMA R85, R83, UR51, -R160.reuse ;  /* 0x0000003353557c23 */ /* 0x100fe200080008a0 */
[----:B------:R-:W-:Y:S01]  /*8f90*/  @!P2 FMUL R76, R76, 0.5 ;  /* 0x3f0000004c4ca820 */ /* 0x000fe20000400000 */
[--C-:B------:R-:W-:Y:S01]  /*8fa0*/  FFMA R86, R86, UR51, -R160.reuse ;  /* 0x0000003356567c23 */ /* 0x100fe200080008a0 */
[----:B------:R3:W4:Y:S01]  /*8fb0*/  MUFU.EX2 R35, R34 ;  /* 0x0000002200237308 */ /* 0x0007220000000800 */
[----:B-1----:R-:W-:Y:S01]  /*8fc0*/  @!P5 FMUL R27, R27, R27 ;  /* 0x0000001b1b1bd220 */ /* 0x002fe20000400000 */
[----:B------:R-:W-:Y:S01]  /*8fd0*/  FSETP.GEU.AND P5, PT, R80, -126, PT ;  /* 0xc2fc00005000780b */ /* 0x000fe20003fae000 */
[--C-:B------:R-:W-:Y:S01]  /*8fe0*/  FFMA R87, R87, UR51, -R160.reuse ;  /* 0x0000003357577c23 */ /* 0x100fe200080008a0 */
[----:B------:R-:W-:Y:S01]  /*8ff0*/  FFMA R77, R79, UR51, -R160 ;  /* 0x000000334f4d7c23 */ /* 0x000fe200080008a0 */
[----:B------:R-:W-:-:S02]  /*9000*/  FMUL R153, R153, UR51 ;  /* 0x0000003399997c20 */ /* 0x000fc40008400000 */
[----:B------:R-:W-:Y:S01]  /*9010*/  @!P3 FMUL R84, R84, 0.5 ;  /* 0x3f0000005454b820 */ /* 0x000fe20000400000 */
[----:B------:R-:W1:Y:S01]  /*9020*/  MUFU.EX2 R76, R76 ;  /* 0x0000004c004c7308 */ /* 0x000e620000000800 */
[----:B--2---:R-:W-:Y:S01]  /*9030*/  @!P4 FMUL R72, R72, R72 ;  /* 0x000000484848c220 */ /* 0x004fe20000400000 */
[----:B------:R-:W-:Y:S01]  /*9040*/  FSETP.GEU.AND P4, PT, R38, -126, PT ;  /* 0xc2fc00002600780b */ /* 0x000fe20003f8e000 */
[----:B---3--:R-:W-:-:S04]  /*9050*/  FFMA R34, R58, UR51, -R160 ;  /* 0x000000333a227c23 */ /* 0x008fc800080008a0 */
        /* <DEDUP_REMOVED lines=14> */
[----:B---3--:R-:W-:Y:S01]  /*9140*/  @!P5 FMUL R80, R80, R80 ;  /* 0x000000505050d220 */ /* 0x008fe20000400000 */
[----:B------:R-:W-:Y:S01]  /*9150*/  FSETP.GEU.AND P5, PT, R46, -126, PT ;  /* 0xc2fc00002e00780b */ /* 0x000fe20003fae000 */
[----:B-1----:R-:W-:-:S04]  /*9160*/  FFMA R38, R62, UR51, -R160 ;  /* 0x000000333e267c23 */ /* 0x002fc800080008a0 */
[----:B------:R-:W-:Y:S01]  /*9170*/  @!P3 FMUL R50, R50, 0.5 ;  /* 0x3f0000003232b820 */ /* 0x000fe20000400000 */
[----:B------:R1:W3:Y:S01]  /*9180*/  MUFU.EX2 R43, R42 ;  /* 0x0000002a002b7308 */ /* 0x0002e20000000800 */
[----:B----4-:R-:W-:Y:S01]  /*9190*/  @!P4 FMUL R39, R39, R39 ;  /* 0x000000272727c220 */ /* 0x010fe20000400000 */
[----:B------:R-:W-:-:S05]  /*91a0*/  FSETP.GEU.AND P4, PT, R156, -126, PT ;  /* 0xc2fc00009c00780b */ /* 0x000fca0003f8e000 */
[----:B------:R-:W-:Y:S01]  /*91b0*/  @!P5 FMUL R46, R46, 0.5 ;  /* 0x3f0000002e2ed820 */ /* 0x000fe20000400000 */
[----:B------:R-:W4:Y:S01]  /*91c0*/  MUFU.EX2 R51, R50 ;  /* 0x0000003200337308 */ /* 0x000f220000000800 */
[----:B--2---:R-:W-:Y:S01]  /*91d0*/  @!P6 FMUL R154, R154, R154 ;  /* 0x0000009a9a9ae220 */ /* 0x004fe20000400000 */
[----:B------:R-:W-:Y:S01]  /*91e0*/  FSETP.GEU.AND P6, PT, R54, -126, PT ;  /* 0xc2fc00003600780b */ /* 0x000fe20003fce000 */
[----:B-1----:R-:W-:-:S04]  /*91f0*/  FFMA R42, R78, UR51, -R160 ;  /* 0x000000334e2a7c23 */ /* 0x002fc800080008a0 */
[----:B------:R-:W-:Y:S01]  /*9200*/  @!P4 FMUL R156, R156, 0.5 ;  /* 0x3f0000009c9cc820 */ /* 0x000fe20000400000 */
[----:B------:R-:W1:Y:S01]  /*9210*/  MUFU.EX2 R47, R46 ;  /* 0x0000002e002f7308 */ /* 0x000e620000000800 */
[----:B---3--:R-:W-:Y:S01]  /*9220*/  @!P2 FMUL R43, R43, R43 ;  /* 0x0000002b2b2ba220 */ /* 0x008fe20000400000 */
[----:B------:R-:W-:-:S05]  /*9230*/  FSETP.GEU.AND P2, PT, R158, -126, PT ;  /* 0xc2fc00009e00780b */ /* 0x000fca0003f4e000 */
        /* <DEDUP_REMOVED lines=17> */
[----:B------:R3:W4:Y:S01]  /*9350*/  MUFU.EX2 R58, R30 ;  /* 0x0000001e003a7308 */ /* 0x0007220000000800 */
[----:B-1----:R-:W-:Y:S01]  /*9360*/  @!P2 FMUL R158, R158, R158 ;  /* 0x0000009e9e9ea220 */ /* 0x002fe20000400000 */
[----:B------:R-:W-:-:S05]  /*9370*/  FSETP.GEU.AND P2, PT, R38, -126, PT ;  /* 0xc2fc00002600780b */ /* 0x000fca0003f4e000 */
[----:B------:R-:W-:Y:S01]  /*9380*/  @!P6 FMUL R63, R63, 0.5 ;  /* 0x3f0000003f3fe820 */ /* 0x000fe20000400000 */
[----:B------:R1:W5:Y:S01]  /*9390*/  MUFU.EX2 R62, R34 ;  /* 0x00000022003e7308 */ /* 0x0003620000000800 */
[----:B---3--:R-:W-:Y:S01]  /*93a0*/  FFMA R30, R66, UR51, -R160 ;  /* 0x00000033421e7c23 */ /* 0x008fe200080008a0 */
[----:B--2---:R-:W-:-:S05]  /*93b0*/  @!P3 FMUL R59, R59, R59 ;  /* 0x0000003b3b3bb220 */ /* 0x004fca0000400000 */
[----:B------:R-:W-:Y:S01]  /*93c0*/  @!P2 FMUL R38, R38, 0.5 ;  /* 0x3f0000002626a820 */ /* 0x000fe20000400000 */
[----:B------:R-:W2:Y:S01]  /*93d0*/  MUFU.EX2 R63, R63 ;  /* 0x0000003f003f7308 */ /* 0x000ea20000000800 */
[----:B-1----:R-:W-:Y:S01]  /*93e0*/  FFMA R34, R70, UR51, -R160 ;  /* 0x0000003346227c23 */ /* 0x002fe200080008a0 */
[----:B----4-:R-:W-:Y:S01]  /*93f0*/  @!P5 FMUL R58, R58, R58 ;  /* 0x0000003a3a3ad220 */ /* 0x010fe20000400000 */
[----:B------:R-:W-:-:S03]  /*9400*/  FSETP.GEU.AND P5, PT, R30, -126, PT ;  /* 0xc2fc00001e00780b */ /* 0x000fc60003fae000 */
[----:B------:R-:W-:Y:S02]  /*9410*/  FSETP.GEU.AND P3, PT, R34, -126, PT ;  /* 0xc2fc00002200780b */ /* 0x000fe40003f6e000 */
[----:B------:R1:W3:Y:S01]  /*9420*/  MUFU.EX2 R66, R38 ;  /* 0x0000002600427308 */ /* 0x0002e20000000800 */
[----:B-----5:R-:W-:Y:S01]  /*9430*/  @!P4 FMUL R62, R62, R62 ;  /* 0x0000003e3e3ec220 */ /* 0x020fe20000400000 */
[----:B------:R-:W-:-:S06]  /*9440*/  FSETP.GEU.AND P4, PT, R67, -126, PT ;  /* 0xc2fc00004300780b */ /* 0x000fcc0003f8e000 */
[----:B------:R-:W-:Y:S01]  /*9450*/  @!P5 FMUL R30, R30, 0.5 ;  /* 0x3f0000001e1ed820 */ /* 0x000fe20000400000 */
[----:B-1----:R-:W-:Y:S01]  /*9460*/  FFMA R38, R74, UR51, -R160 ;  /* 0x000000334a267c23 */ /* 0x002fe200080008a0 */
[----:B--2---:R-:W-:Y:S01]  /*9470*/  @!P6 FMUL R63, R63, R63 ;  /* 0x0000003f3f3fe220 */ /* 0x004fe20000400000 */
[----:B------:R-:W-:Y:S01]  /*9480*/  @!P3 FMUL R34, R34, 0.5 ;  /* 0x3f0000002222b820 */ /* 0x000fe20000400000 */
[----:B------:R1:W2:Y:S02]  /*9490*/  MUFU.EX2 R70, R30 ;  /* 0x0000001e00467308 */ /* 0x0002a40000000800 */
[----:B------:R-:W-:Y:S01]  /*94a0*/  FSETP.GEU.AND P6, PT, R38, -126, PT ;  /* 0xc2fc00002600780b */ /* 0x000fe20003fce000 */
[----:B------:R-:W-:Y:S01]  /*94b0*/  @!P4 FMUL R67, R67, 0.5 ;  /* 0x3f0000004343c820 */ /* 0x000fe20000400000 */
[----:B---3--:R-:W-:Y:S01]  /*94c0*/  @!P2 FMUL R66, R66, R66 ;  /* 0x000000424242a220 */ /* 0x008fe20000400000 */
[----:B------:R-:W-:-:S03]  /*94d0*/  FSETP.GEU.AND P2, PT, R71, -126, PT ;  /* 0xc2fc00004700780b */ /* 0x000fc60003f4e000 */
[----:B------:R3:W4:Y:S01]  /*94e0*/  MUFU.EX2 R74, R34 ;  /* 0x00000022004a7308 */ /* 0x0007220000000800 */
[----:B-1----:R-:W-:Y:S01]  /*94f0*/  FADD R30, -R10, R9 ;  /* 0x000000090a1e7221 */ /* 0x002fe20000000100 */
[----:B------:R-:W-:Y:S01]  /*9500*/  FADD R10, R24, R41 ;  /* 0x00000029180a7221 */ /* 0x000fe20000000000 */
[----:B------:R-:W-:Y:S02]  /*9510*/  F2FP.F16.F32.PACK_AB R24, R11, R24 ;  /* 0x000000180b18723e */ /* 0x000fe400000000ff */
[----:B------:R-:W-:Y:S01]  /*9520*/  FMUL R30, R30, UR51 ;  /* 0x000000331e1e7c20 */ /* 0x000fe20008400000 */
[----:B------:R-:W-:Y:S01]  /*9530*/  FADD R46, R10, R73 ;  /* 0x000000490a2e7221 */ /* 0x000fe20000000000 */
[----:B------:R-:W-:Y:S01]  /*9540*/  @!P6 FMUL R38, R38, 0.5 ;  /* 0x3f0000002626e820 */ /* 0x000fe20000400000 */
[----:B------:R-:W1:Y:S01]  /*9550*/  MUFU.EX2 R67, R67 ;  /* 0x0000004300437308 */ /* 0x000e620000000800 */
[----:B--2---:R-:W-:Y:S01]  /*9560*/  @!P5 FMUL R70, R70, R70 ;  /* 0x000000464646d220 */ /* 0x004fe20000400000 */
[----:B------:R-:W-:Y:S01]  /*9570*/  FSETP.GEU.AND P5, PT, R75, -126, PT ;  /* 0xc2fc00004b00780b */ /* 0x000fe20003fae000 */
[----:B------:R-:W-:Y:S01]  /*9580*/  @!P2 FMUL R71, R71, 0.5 ;  /* 0x3f0000004747a820 */ /* 0x000fe20000400000 */
[----:B---3--:R-:W-:Y:S01]  /*9590*/  FADD R34, R28, R49 ;  /* 0x000000311c227221 */ /* 0x008fe20000000000 */
[----:B------:R-:W-:Y:S01]  /*95a0*/  FADD R73, R25, R56 ;  /* 0x0000003819497221 */ /* 0x000fe20000000000 */
[----:B------:R-:W-:-:S02]  /*95b0*/  F2FP.F16.F32.PACK_AB R25, R72, R27 ;  /* 0x0000001b4819723e */ /* 0x000fc400000000ff */
[----:B------:R2:W3:Y:S01]  /*95c0*/  MUFU.EX2 R78, R38 ;  /* 0x00000026004e7308 */ /* 0x0004e20000000800 */
[----:B----4-:R-:W-:Y:S01]  /*95d0*/  @!P3 FMUL R74, R74, R74 ;  /* 0x0000004a4a4ab220 */ /* 0x010fe20000400000 */
[----:B------:R-:W-:Y:S02]  /*95e0*/  FSETP.GEU.AND P3, PT, R82, -126, PT ;  /* 0xc2fc00005200780b */ /* 0x000fe40003f6e000 */
[----:B------:R-:W-:-:S03]  /*95f0*/  F2FP.F16.F32.PACK_AB R28, R15, R28 ;  /* 0x0000001c0f1c723e */ /* 0x000fc600000000ff */
[----:B------:R-:W-:Y:S01]  /*9600*/  @!P5 FMUL R75, R75, 0.5 ;  /* 0x3f0000004b4bd820 */ /* 0x000fe20000400000 */
[----:B------:R-:W4:Y:S01]  /*9610*/  MUFU.EX2 R71, R71 ;  /* 0x0000004700477308 */ /* 0x000f220000000800 */
[----:B-1----:R-:W-:Y:S01]  /*9620*/  @!P4 FMUL R67, R67, R67 ;  /* 0x000000434343c220 */ /* 0x002fe20000400000 */
[----:B------:R-:W-:Y:S01]  /*9630*/  FSETP.GEU.AND P4, PT, R42, -126, PT ;  /* 0xc2fc00002a00780b */ /* 0x000fe20003f8e000 */
[----:B--2---:R-:W-:-:S04]  /*9640*/  FADD R38, R15, R48 ;  /* 0x000000300f267221 */ /* 0x004fc80000000000 */
[----:B------:R-:W-:Y:S01]  /*9650*/  @!P3 FMUL R82, R82, 0.5 ;  /* 0x3f0000005252b820 */ /* 0x000fe20000400000 */
        /* <DEDUP_REMOVED lines=8> */
[----:B------:R-:W-:-:S03]  /*96e0*/  F2FP.F16.F32.PACK_AB R36, R33, R36 ;  /* 0x000000242124723e */ /* 0x000fc600000000ff */
[----:B------:R-:W-:Y:S01]  /*96f0*/  @!P6 FMUL R85, R85, 0.5 ;  /* 0x3f0000005555e820 */ /* 0x000fe20000400000 */
[----:B------:R-:W1:Y:S01]  /*9700*/  MUFU.EX2 R8, R42 ;  /* 0x0000002a00087308 */ /* 0x000e620000000800 */
[----:B--2---:R-:W-:Y:S01]  /*9710*/  @!P5 FMUL R9, R9, R9 ;  /* 0x000000090909d220 */ /* 0x004fe20000400000 */
[----:B------:R-:W-:Y:S01]  /*9720*/  FSETP.GEU.AND P5, PT, R86, -126, PT ;  /* 0xc2fc00005600780b */ /* 0x000fe20003fae000 */
[----:B------:R-:W-:Y:S01]  /*9730*/  FADD R79, R34, R75 ;  /* 0x0000004b224f7221 */ /* 0x000fe20000000000 */
[----:B------:R-:W-:Y:S01]  /*9740*/  FADD R34, R11, R40 ;  /* 0x000000280b227221 */ /* 0x000fe20000000000 */
[----:B------:R-:W-:Y:S01]  /*9750*/  FADD R75, R33, R64 ;  /* 0x00000040214b7221 */ /* 0x000fe20000000000 */
[----:B------:R-:W-:Y:S01]  /*9760*/  SHF.L.U32 R11, R19, 0x1f, RZ ;  /* 0x0000001f130b7819 */ /* 0x000fe200000006ff */
[----:B------:R-:W-:Y:S01]  /*9770*/  @!P2 FMUL R77, R77, 0.5 ;  /* 0x3f0000004d4da820 */ /* 0x000fe20000400000 */
[----:B------:R-:W2:Y:S01]  /*9780*/  MUFU.EX2 R85, R85 ;  /* 0x0000005500557308 */ /* 0x000ea20000000800 */
[----:B---3--:R-:W-:Y:S01]  /*9790*/  @!P3 FMUL R10, R10, R10 ;  /* 0x0000000a0a0ab220 */ /* 0x008fe20000400000 */
[----:B------:R-:W-:Y:S01]  /*97a0*/  FSETP.GEU.AND P3, PT, R87, -126, PT ;  /* 0xc2fc00005700780b */ /* 0x000fe20003f6e000 */
[----:B------:R-:W-:Y:S01]  /*97b0*/  FADD R50, R34, R73 ;  /* 0x0000004922327221 */ /* 0x000fe20000000000 */
[----:B------:R-:W-:Y:S01]  /*97c0*/  FADD R34, R26, R45 ;  /* 0x0000002d1a227221 */ /* 0x000fe20000000000 */
[----:B------:R-:W-:Y:S01]  /*97d0*/  FADD R73, R14, R61 ;  /* 0x0000003d0e497221 */ /* 0x000fe20000000000 */
[----:B------:R-:W-:Y:S01]  /*97e0*/  FADD R81, R38, R75 ;  /* 0x0000004b26517221 */ /* 0x000fe20000000000 */
[----:B------:R-:W-:Y:S01]  /*97f0*/  @!P5 FMUL R86, R86, 0.5 ;  /* 0x3f0000005656d820 */ /* 0x000fe20000400000 */
[----:B------:R3:W4:Y:S01]  /*9800*/  MUFU.EX2 R83, R77 ;  /* 0x0000004d00537308 */ /* 0x0007220000000800 */
[----:B-1----:R-:W-:Y:S01]  /*9810*/  @!P4 FMUL R8, R8, R8 ;  /* 0x000000080808c220 */ /* 0x002fe20000400000 */
[----:B------:R-:W-:Y:S01]  /*9820*/  FSETP.GEU.AND P4, PT, R30, -126, PT ;  /* 0xc2fc00001e00780b */ /* 0x000fe20003f8e000 */
[----:B------:R-:W-:Y:S01]  /*9830*/  FADD R54, R34, R73 ;  /* 0x0000004922367221 */ /* 0x000fe20000000000 */
[----:B------:R-:W-:Y:S01]  /*9840*/  FADD R38, R12, R53 ;  /* 0x000000350c267221 */ /* 0x000fe20000000000 */
[----:B------:R-:W-:Y:S01]  /*9850*/  FADD R75, R20, R69 ;  /* 0x00000045144b7221 */ /* 0x000fe20000000000 */
[----:B------:R-:W-:Y:S01]  /*9860*/  FADD R34, R13, R44 ;  /* 0x0000002c0d227221 */ /* 0x000fe20000000000 */
[----:B------:R-:W-:Y:S01]  /*9870*/  @!P3 FMUL R87, R87, 0.5 ;  /* 0x3f0000005757b820 */ /* 0x000fe20000400000 */
[----:B------:R-:W1:Y:S01]  /*9880*/  MUFU.EX2 R86, R86 ;  /* 0x0000005600567308 */ /* 0x000e620000000800 */
[----:B--2---:R-:W-:Y:S01]  /*9890*/  @!P6 FMUL R85, R85, R85 ;  /* 0x000000555555e220 */ /* 0x004fe20000400000 */
[----:B------:R-:W-:Y:S01]  /*98a0*/  FSETP.GEU.AND P6, PT, R153, -126, PT ;  /* 0xc2fc00009900780b */ /* 0x000fe20003fce000 */
[----:B------:R-:W-:Y:S01]  /*98b0*/  FADD R73, R29, R60 ;  /* 0x0000003c1d497221 */ /* 0x000fe20000000000 */
[----:B------:R-:W-:Y:S01]  /*98c0*/  FADD R42, R21, R52 ;  /* 0x00000034152a7221 */ /* 0x000fe20000000000 */
[----:B---3--:R-:W-:Y:S01]  /*98d0*/  FADD R77, R37, R68 ;  /* 0x00000044254d7221 */ /* 0x008fe20000000000 */
[----:B------:R-:W-:Y:S01]  /*98e0*/  FADD R75, R38, R75 ;  /* 0x0000004b264b7221 */ /* 0x000fe20000000000 */
[----:B------:R-:W-:Y:S01]  /*98f0*/  FADD R34, R34, R73 ;  /* 0x0000004922227221 */ /* 0x000fe20000000000 */
[----:B------:R-:W2:Y:S01]  /*9900*/  MUFU.EX2 R87, R87 ;  /* 0x0000005700577308 */ /* 0x000ea20000000800 */
[----:B------:R-:W-:Y:S01]  /*9910*/  FADD R77, R42, R77 ;  /* 0x0000004d2a4d7221 */ /* 0x000fe20000000000 */
[----:B------:R-:W-:Y:S01]  /*9920*/  FADD R38, R27, R62 ;  /* 0x0000003e1b267221 */ /* 0x000fe20000000000 */
[----:B------:R-:W-:Y:S01]  /*9930*/  FADD R73, R43, R78 ;  /* 0x0000004e2b497221 */ /* 0x000fe20000000000 */
[----:B------:R-:W-:Y:S01]  /*9940*/  FADD R46, R46, R79 ;  /* 0x0000004f2e2e7221 */ /* 0x000fe20000000000 */
[----:B------:R-:W-:Y:S01]  /*9950*/  FADD R50, R50, R81 ;  /* 0x0000005132327221 */ /* 0x000fe20000000000 */
[----:B------:R-:W-:Y:S01]  /*9960*/  FADD R77, R34, R77 ;  /* 0x0000004d224d7221 */ /* 0x000fe20000000000 */
[----:B------:R-:W-:Y:S01]  /*9970*/  @!P6 FMUL R153, R153, 0.5 ;  /* 0x3f0000009999e820 */ /* 0x000fe20000400000 */
[----:B------:R-:W-:Y:S01]  /*9980*/  FADD R82, R38, R73 ;  /* 0x0000004926527221 */ /* 0x000fe20000000000 */
[----:B------:R-:W-:Y:S01]  /*9990*/  @!P4 FMUL R30, R30, 0.5 ;  /* 0x3f0000001e1ec820 */ /* 0x000fe20000400000 */
[----:B------:R-:W-:Y:S01]  /*99a0*/  FADD R38, R35, R70 ;  /* 0x0000004623267221 */ /* 0x000fe20000000000 */
[----:B------:R-:W-:Y:S01]  /*99b0*/  FADD R79, R51, R10 ;  /* 0x0000000a334f7221 */ /* 0x000fe20000000000 */
[----:B------:R-:W-:Y:S01]  /*99c0*/  FADD R34, R72, R59 ;  /* 0x0000003b48227221 */ /* 0x000fe20000000000 */
[----:B------:R-:W-:Y:S01]  /*99d0*/  FADD R73, R154, R9 ;  /* 0x000000099a497221 */ /* 0x000fe20000000000 */
[----:B------:R-:W-:Y:S01]  /*99e0*/  FADD R42, R80, R67 ;  /* 0x00000043502a7221 */ /* 0x000fe20000000000 */
[----:B------:R-:W-:Y:S01]  /*99f0*/  FADD R81, R158, R85 ;  /* 0x000000559e517221 */ /* 0x000fe20000000000 */
[----:B----4-:R-:W-:Y:S01]  /*9a00*/  @!P2 FMUL R83, R83, R83 ;  /* 0x000000535353a220 */ /* 0x010fe20000400000 */
[----:B-1----:R-:W-:Y:S01]  /*9a10*/  @!P5 FMUL R86, R86, R86 ;  /* 0x000000565656d220 */ /* 0x002fe20000400000 */
[----:B--2---:R-:W-:Y:S01]  /*9a20*/  @!P3 FMUL R87, R87, R87 ;  /* 0x000000575757b220 */ /* 0x004fe20000400000 */
[----:B------:R-:W-:Y:S01]  /*9a30*/  FADD R75, R54, R75 ;  /* 0x0000004b364b7221 */ /* 0x000fe20000000000 */
[----:B------:R-:W-:Y:S01]  /*9a40*/  FADD R159, R38, R79 ;  /* 0x0000004f269f7221 */ /* 0x000fe20000000000 */
[----:B------:R-:W-:Y:S01]  /*9a50*/  FADD R157, R34, R73 ;  /* 0x00000049229d7221 */ /* 0x000fe20000000000 */
[----:B------:R-:W-:Y:S01]  /*9a60*/  FADD R160, R42, R81 ;  /* 0x000000512aa07221 */ /* 0x000fe20000000000 */
[----:B------:R-:W1:Y:S01]  /*9a70*/  MUFU.EX2 R153, R153 ;  /* 0x0000009900997308 */ /* 0x000e620000000800 */
        /* <DEDUP_REMOVED lines=21> */
[----:B-1----:R-:W-:Y:S01]  /*9bd0*/  @!P6 FMUL R153, R153, R153 ;  /* 0x000000999999e220 */ /* 0x002fe20000400000 */
[----:B------:R-:W-:Y:S01]  /*9be0*/  FADD R77, R46, R77 ;  /* 0x0000004d2e4d7221 */ /* 0x000fe20000000000 */
[----:B------:R-:W-:Y:S01]  /*9bf0*/  F2FP.F16.F32.PACK_AB R34, R29, R14 ;  /* 0x0000000e1d22723e */ /* 0x000fe200000000ff */
[----:B------:R-:W-:Y:S01]  /*9c00*/  FADD R38, R81, R38 ;  /* 0x0000002651267221 */ /* 0x000fe20000000000 */
[----:B--2---:R-:W-:Y:S01]  /*9c10*/  @!P4 FMUL R30, R30, R30 ;  /* 0x0000001e1e1ec220 */ /* 0x004fe20000400000 */
        /* <DEDUP_REMOVED lines=91> */
[----:B------:R-:W-:Y:S01]  /*a1d0*/  F2FP.F16.F32.PACK_AB R53, R85, R10 ;  /* 0x0000000a5535723e */ /* 0x000fe200000000ff */
[----:B-12---:R-:W-:Y:S06]  /*a1e0*/  @!P0 BRA `(.L_x_41) ;  /* 0x0000000000048947 */ /* 0x006fec0003800000 */
[----:B------:R-:W-:Y:S01]  /*a1f0*/  BPT.TRAP 0x1 ;  /* 0x000000040000795c */ /* 0x000fe20000300000 */
.L_x_41:
[----:B------:R-:W-:Y:S05]  /*a200*/  @P2 BRA `(.L_x_42) ;  /* 0x0000000000082947 */ /* 0x000fea0003800000 */
[----:B------:R-:W1:Y:S02]  /*a210*/  SYNCS.PHASECHK.TRANS64.TRYWAIT P2, [UR6+0x34400], R11 ;  /* 0x0344000bff0075a7 */ /* 0x000e640008040146 */
[----:B-1----:R-:W-:Y:S05]  /*a220*/  @!P2 BRA `(.L_x_43) ;  /* 0x00000040000ca947 */ /* 0x002fea0003800000 */
.L_x_42:
        /* <DEDUP_REMOVED lines=44> */
.L_x_44:
[----:B------:R-:W-:-:S04]  /*a4f0*/  ULEA UR6, UR50, UR41, 0x3 ;  /* 0x0000002932067291 */ /* 0x000fc8000f8e183f */
[----:B------:R-:W-:-:S04]  /*a500*/  UIADD3 UR6, UR6, 0x34428, URZ ;  /* 0x0003442806067890 */ /* 0x000fc8000fffe03f */
[----:B------:R-:W-:-:S09]  /*a510*/  UPRMT UR6, URZ, 0x654, UR6 ;  /* 0x000006543f067896 */ /* 0x000fd20008000006 */
[----:B------:R-:W-:Y:S01]  /*a520*/  SYNCS.ARRIVE.TRANS64.RED.A1T0 RZ, [UR6], RZ ;  /* 0x000000ffffff79a7 */ /* 0x000fe20008100406 */
[----:B------:R-:W-:Y:S05]  /*a530*/  @P1 BRA `(.L_x_45) ;  /* 0x0000000000041947 */ /* 0x000fea0003800000 */
[----:B------:R-:W-:Y:S01]  /*a540*/  BPT.TRAP 0x1 ;  /* 0x000000040000795c */ /* 0x000fe20000300000 */
.L_x_45:
[----:B------:R-:W-:-:S04]  /*a550*/  UIADD3 UR50, UR50, 0x1, URZ ;  /* 0x0000000132327890 */ /* 0x000fc8000fffe03f */
[----:B------:R-:W-:-:S04]  /*a560*/  UISETP.NE.AND UP0, UPT, UR50, 0x5, UPT ;  /* 0x000000053200788c */ /* 0x000fc8000bf05270 */
[----:B------:R-:W-:Y:S01]  /*a570*/  USEL UR50, UR50, URZ, UP0 ;  /* 0x0000003f32327287 */ /* 0x000fe20008000000 */
[----:B------:R-:W-:Y:S11]  /*a580*/  @!P0 BRA `(.L_x_46) ;  /* 0x0000000000048947 */ /* 0x000ff60003800000 */
[----:B------:R-:W-:Y:S01]  /*a590*/  BPT.TRAP 0x1 ;  /* 0x000000040000795c */ /* 0x000fe20000300000 */
.L_x_46:
[----:B------:R-:W-:-:S04]  /*a5a0*/  ULEA UR6, UR50, UR41, 0x3 ;  /* 0x0000002932067291 */ /* 0x000fc8000f8e183f */
[----:B------:R-:W-:-:S04]  /*a5b0*/  UIADD3 UR6, UR6, 0x34428, URZ ;  /* 0x0003442806067890 */ /* 0x000fc8000fffe03f */
[----:B------:R-:W-:-:S09]  /*a5c0*/  UPRMT UR6, URZ, 0x654, UR6 ;  /* 0x000006543f067896 */ /* 0x000fd20008000006 */
[----:B------:R-:W-:Y:S01]  /*a5d0*/  SYNCS.ARRIVE.TRANS64.RED.A1T0 RZ, [UR6], RZ ;  /* 0x000000ffffff79a7 */ /* 0x000fe20008100406 */
[----:B------:R-:W-:Y:S05]  /*a5e0*/  @P1 BRA `(.L_x_47) ;  /* 0x0000000000041947 */ /* 0x000fea0003800000 */
[----:B------:R-:W-:Y:S01]  /*a5f0*/  BPT.TRAP 0x1 ;  /* 0x000000040000795c */ /* 0x000fe20000300000 */
.L_x_47:
[----:B------:R-:W-:Y:S01]  /*a600*/  UIADD3 UR10, UR10, 0x1, URZ ;  /* 0x000000010a0a7890 */ /* 0x000fe2000fffe03f */
[C---:B------:R-:W-:Y:S01]  /*a610*/  ISETP.GT.AND P2, PT, R7.reuse, 0x1, PT ;  /* 0x000000010700780c */ /* 0x040fe20003f44270 */
[----:B------:R-:W-:Y:S01]  /*a620*/  UIADD3 UR50, UR50, 0x1, URZ ;  /* 0x0000000132327890 */ /* 0x000fe2000fffe03f */
[----:B------:R-:W-:Y:S01]  /*a630*/  VIADD R7, R7, 0xffffffff ;  /* 0xffffffff07077836 */ /* 0x000fe20000000000 */
[----:B------:R-:W-:Y:S01]  /*a640*/  UISETP.NE.AND UP1, UPT, UR10, 0x5, UPT ;  /* 0x000000050a00788c */ /* 0x000fe2000bf25270 */
[----:B------:R-:W-:Y:S01]  /*a650*/  IADD3 R4, R4, 0x80, RZ ;  /* 0x0000008004047810 */ /* 0x000fe20007ffe0ff */
[----:B------:R-:W-:Y:S01]  /*a660*/  UISETP.NE.AND UP0, UPT, UR50, 0x5, UPT ;  /* 0x000000053200788c */ /* 0x000fe2000bf05270 */
[----:B------:R-:W-:Y:S01]  /*a670*/  IMAD.MOV.U32 R9, RZ, RZ, R5 ;  /* 0x000000ffff097224 */ /* 0x000fe200078e0005 */
[----:B------:R-:W-:Y:S01]  /*a680*/  USEL UR6, URZ, 0x1, UP1 ;  /* 0x000000013f067887 */ /* 0x000fe20008800000 */
[----:B-1----:R-:W-:Y:S01]  /*a690*/  MOV R8, R6 ;  /* 0x0000000600087202 */ /* 0x002fe20000000f00 */
[----:B------:R-:W-:-:S02]  /*a6a0*/  USEL UR50, UR50, URZ, UP0 ;  /* 0x0000003f32327287 */ /* 0x000fc40008000000 */
[----:B------:R-:W-:Y:S02]  /*a6b0*/  USEL UR38, UR10, URZ, UP1 ;  /* 0x0000003f0a267287 */ /* 0x000fe40008800000 */
[----:B------:R-:W-:Y:S01]  /*a6c0*/  LOP3.LUT R19, R19, UR6, RZ, 0x3c, !PT ;  /* 0x0000000613137c12 */ /* 0x000fe2000f8e3cff */
[----:B------:R-:W-:Y:S09]  /*a6d0*/  @P2 BRA `(.L_x_48) ;  /* 0xffffffc800782947 */ /* 0x000ff2000383ffff */
.L_x_37:
[----:B------:R-:W-:-:S04]  /*a6e0*/  ULOP3.LUT UR4, UR44, 0x1, URZ, 0xfc, !UPT ;  /* 0x000000012c047892 */ /* 0x000fc8000f8efc3f */
[----:B------:R-:W-:-:S06]  /*a6f0*/  UISETP.NE.AND UP0, UPT, UR4, 0x3, UPT ;  /* 0x000000030400788c */ /* 0x000fcc000bf05270 */
[----:B------:R-:W-:-:S13]  /*a700*/  PLOP3.LUT P2, PT, PT, PT, UP0, 0x80, 0x0 ;  /* 0x000000000000781c */ /* 0x000fda0003f4f008 */
[----:B------:R-:W-:Y:S05]  /*a710*/  @!P2 BRA `(.L_x_49) ;  /* 0x000000000004a947 */ /* 0x000fea0003800000 */
[----:B------:R-:W-:Y:S01]  /*a720*/  BPT.TRAP 0x1 ;  /* 0x000000040000795c */ /* 0x000fe20000300000 */
.L_x_49:
[----:B------:R-:W-:Y:S02]  /*a730*/  UISETP.GT.U32.AND UP0, UPT, UR44, 0x1, UPT ;  /* 0x000000012c00788c */ /* 0x000fe4000bf04070 */
[----:B------:R-:W-:-:S04]  /*a740*/  ULEA UR4, UR42, UR41, 0x3 ;  /* 0x000000292a047291 */ /* 0x000fc8000f8e183f */
[----:B------:R-:W-:Y:S01]  /*a750*/  UIADD3 UR4, UR4, 0x34460, URZ ;  /* 0x0003446004047890 */ /* 0x000fe2000fffe03f */
[----:B------:R-:W-:-:S03]  /*a760*/  PLOP3.LUT P2, PT, PT, PT, UP0, 0x80, 0x0 ;  /* 0x000000000000781c */ /* 0x000fc60003f4f008 */
[----:B------:R-:W-:-:S09]  /*a770*/  UPRMT UR4, URZ, 0x654, UR4 ;  /* 0x000006543f047896 */ /* 0x000fd20008000004 */
[----:B------:R-:W-:Y:S01]  /*a780*/  SYNCS.ARRIVE.TRANS64.RED.A1T0 RZ, [UR4], RZ ;  /* 0x000000ffffff79a7 */ /* 0x000fe20008100404 */
[----:B------:R-:W-:Y:S05]  /*a790*/  @P2 BRA `(.L_x_50) ;  /* 0x0000000000042947 */ /* 0x000fea0003800000 */
[----:B------:R-:W-:Y:S01]  /*a7a0*/  BPT.TRAP 0x1 ;  /* 0x000000040000795c */ /* 0x000fe20000300000 */
.L_x_50:
[----:B------:R-:W-:Y:S05]  /*a7b0*/  @!P0 BRA `(.L_x_51) ;  /* 0x0000000000048947 */ /* 0x000fea0003800000 */
[----:B------:R-:W-:Y:S01]  /*a7c0*/  BPT.TRAP 0x1 ;  /* 0x000000040000795c */ /* 0x000fe20000300000 */
.L_x_51:
[----:B------:R-:W-:-:S04]  /*a7d0*/  ULEA UR50, UR50, UR41, 0x3 ;  /* 0x0000002932327291 */ /* 0x000fc8000f8e183f */
[----:B------:R-:W-:-:S04]  /*a7e0*/  UIADD3 UR50, UR50, 0x34428, URZ ;  /* 0x0003442832327890 */ /* 0x000fc8000fffe03f */
[----:B------:R-:W-:-:S09]  /*a7f0*/  UPRMT UR50, URZ, 0x654, UR50 ;  /* 0x000006543f327896 */ /* 0x000fd20008000032 */
[----:B------:R-:W-:Y:S01]  /*a800*/  SYNCS.ARRIVE.TRANS64.RED.A1T0 RZ, [UR50], RZ ;  /* 0x000000ffffff79a7 */ /* 0x000fe20008100432 */
[----:B------:R-:W-:Y:S05]  /*a810*/  @P1 BRA `(.L_x_52) ;  /* 0x0000000000041947 */ /* 0x000fea0003800000 */
[----:B------:R-:W-:Y:S01]  /*a820*/  BPT.TRAP 0x1 ;  /* 0x000000040000795c */ /* 0x000fe20000300000 */
.L_x_52:
[----:B------:R-:W1:Y:S01]  /*a830*/  SHFL.BFLY PT, R4, R3, 0x1, 0x1f ;  /* 0x0c201f0003047f89 */ /* 0x000e6200000e0000 */
[----:B------:R-:W-:Y:S01]  /*a840*/  BSSY B0, `(.L_x_53) ;  /* 0x0000023000007945 */ /* 0x000fe20003800000 */
[----:B------:R-:W-:Y:S01]  /*a850*/  IMAD.MOV.U32 R11, RZ, RZ, 0x7f800000 ;  /* 0x7f800000ff0b7424 */ /* 0x000fe200078e00ff */
[----:B------:R-:W-:Y:S01]  /*a860*/  MOV R10, 0x3f800000 ;  /* 0x3f800000000a7802 */ /* 0x000fe20000000f00 */
[----:B------:R-:W2:Y:S01]  /*a870*/  SHFL.BFLY PT, R7, R0, 0x1, 0x1f ;  /* 0x0c201f0000077f89 */ /* 0x000ea200000e0000 */
[----:B------:R-:W-:Y:S01]  /*a880*/  IMAD.MOV.U32 R8, RZ, RZ, 0x3f800000 ;  /* 0x3f800000ff087424 */ /* 0x000fe200078e00ff */
[----:B------:R-:W-:Y:S01]  /*a890*/  MOV R13, 0x7f800000 ;  /* 0x7f800000000d7802 */ /* 0x000fe20000000f00 */
[----:B-1----:R-:W-:Y:S01]  /*a8a0*/  FADD R4, R4, R3 ;  /* 0x0000000304047221 */ /* 0x002fe20000000000 */
[----:B--2---:R-:W-:-:S04]  /*a8b0*/  FADD R14, R7, R0 ;  /* 0x00000000070e7221 */ /* 0x004fc80000000000 */
[----:B------:R-:W1:Y:S04]  /*a8c0*/  SHFL.BFLY PT, R9, R4, 0x2, 0x1f ;  /* 0x0c401f0004097f89 */ /* 0x000e6800000e0000 */
[----:B------:R-:W2:Y:S01]  /*a8d0*/  SHFL.BFLY PT, R21, R14, 0x2, 0x1f ;  /* 0x0c401f000e157f89 */ /* 0x000ea200000e0000 */
[C---:B-1----:R-:W-:Y:S01]  /*a8e0*/  FSETP.NE.AND P0, PT, R4.reuse, -R9, PT ;  /* 0x800000090400720b */ /* 0x042fe20003f05000 */
[----:B------:R-:W-:Y:S01]  /*a8f0*/  FADD R3, R4, R9 ;  /* 0x0000000904037221 */ /* 0x000fe20000000000 */
[----:B--2---:R-:W-:-:S11]  /*a900*/  FADD R7, R14, R21 ;  /* 0x000000150e077221 */ /* 0x004fd60000000000 */
[----:B------:R-:W-:Y:S05]  /*a910*/  @!P0 BRA `(.L_x_54) ;  /* 0x0000000000548947 */ /* 0x000fea0003800000 */
[----:B------:R-:W-:Y:S01]  /*a920*/  VIADD R0, R3, 0x1800000 ;  /* 0x0180000003007836 */ /* 0x000fe20000000000 */
[----:B------:R-:W-:Y:S04]  /*a930*/  BSSY B1, `(.L_x_55) ;  /* 0x000000c000017945 */ /* 0x000fe80003800000 */
[----:B------:R-:W-:-:S04]  /*a940*/  LOP3.LUT R0, R0, 0x7f800000, RZ, 0xc0, !PT ;  /* 0x7f80000000007812 */ /* 0x000fc800078ec0ff */
[----:B------:R-:W-:-:S13]  /*a950*/  ISETP.GT.U32.AND P0, PT, R0, 0x1ffffff, PT ;  /* 0x01ffffff0000780c */ /* 0x000fda0003f04070 */
[----:B------:R-:W-:Y:S05]  /*a960*/  @P0 BRA `(.L_x_56) ;  /* 0x0000000000100947 */ /* 0x000fea0003800000 */
[----:B------:R-:W-:-:S07]  /*a970*/  MOV R12, 0xa990 ;  /* 0x0000a990000c7802 */ /* 0x000fce0000000f00 */
[----:B------:R-:W-:Y:S05]  /*a980*/  CALL.REL.NOINC `($__internal_0_$__cuda_sm20_rcp_rn_f32_slowpath) ;  /* 0x0000003c00447944 */ /* 0x000fea0003c00000 */
[----:B------:R-:W-:Y:S01]  /*a990*/  MOV R8, R4 ;  /* 0x0000000400087202 */ /* 0x000fe20000000f00 */
[----:B------:R-:W-:Y:S06]  /*a9a0*/  BRA `(.L_x_57) ;  /* 0x0000000000107947 */ /* 0x000fec0003800000 */
.L_x_56:
[----:B------:R-:W1:Y:S02]  /*a9b0*/  MUFU.RCP R8, R3 ;  /* 0x0000000300087308 */ /* 0x000e640000001000 */
[----:B-1----:R-:W-:-:S04]  /*a9c0*/  FFMA R0, R3, R8, -1 ;  /* 0xbf80000003007423 */ /* 0x002fc80000000008 */
[----:B------:R-:W-:-:S04]  /*a9d0*/  FADD.FTZ R9, -R0, -RZ ;  /* 0x800000ff00097221 */ /* 0x000fc80000010100 */
[----:B------:R-:W-:-:S07]  /*a9e0*/  FFMA R8, R8, R9, R8 ;  /* 0x0000000908087223 */ /* 0x000fce0000000008 */
.L_x_57:
[----:B------:R-:W-:Y:S05]  /*a9f0*/  BSYNC B1 ;  /* 0x0000000000017941 */ /* 0x000fea0003800000 */
.L_x_55:
[----:B------:R-:W-:Y:S01]  /*aa00*/  FSETP.GEU.AND P0, PT, |R3|, 1.175494350822287508e-38, PT ;  /* 0x008000000300780b */ /* 0x000fe20003f0e200 */
[----:B------:R-:W-:-:S12]  /*aa10*/  ULDC UR4, c[0x0][0x600] ;  /* 0x0001800000047ab9 */ /* 0x000fd80000000800 */
[----:B------:R-:W-:-:S04]  /*aa20*/  @!P0 FMUL R3, R3, 16777216 ;  /* 0x4b80000003038820 */ /* 0x000fc80000400000 */
[----:B------:R-:W1:Y:S02]  /*aa30*/  MUFU.LG2 R0, R3 ;  /* 0x0000000300007308 */ /* 0x000e640000000c00 */
[----:B-1----:R-:W-:-:S04]  /*aa40*/  @!P0 FADD R0, R0, -24 ;  /* 0xc1c0000000008421 */ /* 0x002fc80000000000 */
[----:B------:R-:W-:-:S04]  /*aa50*/  FMUL R0, R0, 0.69314718246459960938 ;  /* 0x3f31721800007820 */ /* 0x000fc80000400000 */
[----:B------:R-:W-:-:S07]  /*aa60*/  FFMA R13, R5, UR4, R0 ;  /* 0x00000004050d7c23 */ /* 0x000fce0008000000 */
.L_x_54:
[----:B------:R-:W-:Y:S05]  /*aa70*/  BSYNC B0 ;  /* 0x0000000000007941 */ /* 0x000fea0003800000 */
.L_x_53:
[----:B------:R-:W-:Y:S01]  /*aa80*/  FSETP.NE.AND P0, PT, R14, -R21, PT ;  /* 0x800000150e00720b */ /* 0x000fe20003f05000 */
[----:B------:R-:W-:Y:S01]  /*aa90*/  ULDC UR4, c[0x0][0x608] ;  /* 0x0001820000047ab9 */ /* 0x000fe20000000800 */
[----:B------:R-:W-:Y:S01]  /*aaa0*/  BSSY B0, `(.L_x_58) ;  /* 0x0000039000007945 */ /* 0x000fe20003800000 */
[----:B------:R-:W-:-:S04]  /*aab0*/  FMUL R8, R8, UR4 ;  /* 0x0000000408087c20 */ /* 0x000fc80008400000 */
        /* <DEDUP_REMOVED lines=32> */
[----:B------:R-:W-:Y:S06]  /*acc0*/  @!P0 BRA `(.L_x_59) ;  /* 0x0000000000588947 */ /* 0x000fec0003800000 */
[----:B------:R-:W-:Y:S01]  /*acd0*/  VIADD R0, R7, 0x1800000 ;  /* 0x0180000007007836 */ /* 0x000fe20000000000 */
[----:B------:R-:W-:Y:S04]  /*ace0*/  BSSY B1, `(.L_x_60) ;  /* 0x000000d000017945 */ /* 0x000fe80003800000 */
[----:B------:R-:W-:-:S04]  /*acf0*/  LOP3.LUT R0, R0, 0x7f800000, RZ, 0xc0, !PT ;  /* 0x7f80000000007812 */ /* 0x000fc800078ec0ff */
[----:B------:R-:W-:-:S13]  /*ad00*/  ISETP.GT.U32.AND P0, PT, R0, 0x1ffffff, PT ;  /* 0x01ffffff0000780c */ /* 0x000fda0003f04070 */
[----:B------:R-:W-:Y:S05]  /*ad10*/  @P0 BRA `(.L_x_61) ;  /* 0x0000000000140947 */ /* 0x000fea0003800000 */
[----:B------:R-:W-:Y:S02]  /*ad20*/  MOV R3, R7 ;  /* 0x0000000700037202 */ /* 0x000fe40000000f00 */
[----:B------:R-:W-:-:S07]  /*ad30*/  MOV R12, 0xad50 ;  /* 0x0000ad50000c7802 */ /* 0x000fce0000000f00 */
[----:B------:R-:W-:Y:S05]  /*ad40*/  CALL.REL.NOINC `($__internal_0_$__cuda_sm20_rcp_rn_f32_slowpath) ;  /* 0x0000003800547944 */ /* 0x000fea0003c00000 */
[----:B------:R-:W-:Y:S01]  /*ad50*/  MOV R10, R4 ;  /* 0x00000004000a7202 */ /* 0x000fe20000000f00 */
[----:B------:R-:W-:Y:S06]  /*ad60*/  BRA `(.L_x_62) ;  /* 0x0000000000107947 */ /* 0x000fec0003800000 */
.L_x_61:
[----:B------:R-:W1:Y:S02]  /*ad70*/  MUFU.RCP R10, R7 ;  /* 0x00000007000a7308 */ /* 0x000e640000001000 */
[----:B-1----:R-:W-:-:S04]  /*ad80*/  FFMA R0, R7, R10, -1 ;  /* 0xbf80000007007423 */ /* 0x002fc8000000000a */
[----:B------:R-:W-:-:S04]  /*ad90*/  FADD.FTZ R3, -R0, -RZ ;  /* 0x800000ff00037221 */ /* 0x000fc80000010100 */
[----:B------:R-:W-:-:S07]  /*ada0*/  FFMA R10, R10, R3, R10 ;  /* 0x000000030a0a7223 */ /* 0x000fce000000000a */
.L_x_62:
[----:B------:R-:W-:Y:S05]  /*adb0*/  BSYNC B1 ;  /* 0x0000000000017941 */ /* 0x000fea0003800000 */
.L_x_60:
[----:B------:R-:W-:Y:S01]  /*adc0*/  FSETP.GEU.AND P0, PT, |R7|, 1.175494350822287508e-38, PT ;  /* 0x008000000700780b */ /* 0x000fe20003f0e200 */
[----:B------:R-:W-:-:S12]  /*add0*/  ULDC UR4, c[0x0][0x600] ;  /* 0x0001800000047ab9 */ /* 0x000fd80000000800 */
[----:B------:R-:W-:-:S04]  /*ade0*/  @!P0 FMUL R7, R7, 16777216 ;  /* 0x4b80000007078820 */ /* 0x000fc80000400000 */
[----:B------:R-:W1:Y:S02]  /*adf0*/  MUFU.LG2 R0, R7 ;  /* 0x0000000700007308 */ /* 0x000e640000000c00 */
[----:B-1----:R-:W-:-:S04]  /*ae00*/  @!P0 FADD R0, R0, -24 ;  /* 0xc1c0000000008421 */ /* 0x002fc80000000000 */
[----:B------:R-:W-:-:S04]  /*ae10*/  FMUL R11, R0, 0.69314718246459960938 ;  /* 0x3f317218000b7820 */ /* 0x000fc80000400000 */
[----:B------:R-:W-:-:S07]  /*ae20*/  FFMA R11, R6, UR4, R11 ;  /* 0x00000004060b7c23 */ /* 0x000fce000800000b */
.L_x_59:
[----:B------:R-:W-:Y:S05]  /*ae30*/  BSYNC B0 ;  /* 0x0000000000007941 */ /* 0x000fea0003800000 */
.L_x_58:
[----:B------:R-:W-:Y:S01]  /*ae40*/  SHF.L.U32 R0, R22, 0x1f, RZ ;  /* 0x0000001f16007819 */ /* 0x000fe200000006ff */
[----:B------:R-:W-:Y:S01]  /*ae50*/  UISETP.NE.AND UP0, UPT, UR46, 0x1, UPT ;  /* 0x000000012e00788c */ /* 0x000fe2000bf05270 */
[----:B------:R-:W-:Y:S01]  /*ae60*/  LOP3.LUT P0, RZ, R2, 0x3, RZ, 0xc0, !PT ;  /* 0x0000000302ff7812 */ /* 0x000fe2000780c0ff */
[----:B------:R-:W-:Y:S01]  /*ae70*/  UISETP.NE.AND UP1, UPT, UR46, 0x2, UPT ;  /* 0x000000022e00788c */ /* 0x000fe2000bf25270 */
[----:B------:R-:W1:Y:S01]  /*ae80*/  SYNCS.PHASECHK.TRANS64.TRYWAIT P1, [UR48+0x8], R0 ;  /* 0x00000800ff0075a7 */ /* 0x000e620008020170 */
[----:B------:R-:W-:Y:S02]  /*ae90*/  ULDC UR4, c[0x0][0x608] ;  /* 0x0001820000047ab9 */ /* 0x000fe40000000800 */
[----:B------:R-:W-:-:S05]  /*aea0*/  FMUL R10, R10, UR4 ;  /* 0x000000040a0a7c20 */ /* 0x000fca0008400000 */
[----:B------:R-:W-:Y:S02]  /*aeb0*/  @!UP0 ULOP3.LUT UP2, URZ, UR42, 0x2, URZ, 0xc0, !UPT ;  /* 0x000000022a3f8892 */ /* 0x000fe4000f84c03f */
[----:B------:R-:W-:Y:S02]  /*aec0*/  @!UP0 ULOP3.LUT UR42, UR42, 0x1, URZ, 0xc0, !UPT ;  /* 0x000000012a2a8892 */ /* 0x000fe4000f8ec03f */
[----:B------:R-:W-:Y:S02]  /*aed0*/  @!UP0 USEL UR5, URZ, 0x1, UP2 ;  /* 0x000000013f058887 */ /* 0x000fe40009000000 */
[----:B------:R-:W-:Y:S02]  /*aee0*/  @!UP1 UIADD3 UR6, UR42, 0x1, URZ ;  /* 0x000000012a069890 */ /* 0x000fe4000fffe03f */
[----:B------:R-:W-:Y:S02]  /*aef0*/  @!UP0 ULOP3.LUT UR37, UR37, UR5, URZ, 0x3c, !UPT ;  /* 0x0000000525258292 */ /* 0x000fe4000f8e3c3f */
[----:B------:R-:W-:-:S02]  /*af00*/  @!UP1 UISETP.GT.U32.AND UP2, UPT, UR6, 0x1, UPT ;  /* 0x000000010600988c */ /* 0x000fc4000bf44070 */
[----:B------:R-:W-:Y:S02]  /*af10*/  @!UP1 ULOP3.LUT UR42, UR42, 0x1, URZ, 0xc, !UPT ;  /* 0x000000012a2a9892 */ /* 0x000fe4000f8e0c3f */
[----:B------:R-:W-:-:S04]  /*af20*/  @!UP1 USEL UR5, URZ, 0x1, !UP2 ;  /* 0x000000013f059887 */ /* 0x000fc8000d000000 */
[----:B------:R-:W-:Y:S01]  /*af30*/  @!UP1 ULOP3.LUT UR37, UR37, UR5, URZ, 0x3c, !UPT ;  /* 0x0000000525259292 */ /* 0x000fe2000f8e3c3f */
[----:B-1----:R-:W-:Y:S11]  /*af40*/  @!P1 BRA `(.L_x_63) ;  /* 0x0000003000dc9947 */ /* 0x002ff60003800000 */
.L_x_132:
[----:B------:R-:W-:Y:S04]  /*af50*/  BSSY B0, `(.L_x_64) ;  /* 0x000001b000007945 */ /* 0x000fe80003800000 */
[----:B------:R-:W-:Y:S05]  /*af60*/  @P0 BRA `(.L_x_65) ;  /* 0x0000000000640947 */ /* 0x000fea0003800000 */
[----:B------:R-:W2:Y:S01]  /*af70*/  LDC.64 R6, c[0x0][0x688] ;  /* 0x0001a200ff067b82 */ /* 0x000ea20000000a00 */
[----:B-1----:R-:W-:Y:S01]  /*af80*/  LOP3.LUT R0, R2, 0x60, RZ, 0xc0, !PT ;  /* 0x0000006002007812 */ /* 0x002fe200078ec0ff */
[----:B------:R-:W-:Y:S01]  /*af90*/  UIADD3 UR4, -UR40, URZ, URZ ;  /* 0x0000003f28047290 */ /* 0x000fe2000fffe13f */
[----:B------:R-:W-:Y:S01]  /*afa0*/  SHF.R.U32.HI R4, RZ, 0x2, R2 ;  /* 0x00000002ff047819 */ /* 0x000fe20000011602 */
[----:B------:R-:W-:Y:S01]  /*afb0*/  ULDC UR5, c[0x0][0xa10] ;  /* 0x0002840000057ab9 */ /* 0x000fe20000000800 */
[----:B------:R-:W-:Y:S01]  /*afc0*/  SHF.R.U32.HI R0, RZ, 0x5, R0 ;  /* 0x00000005ff007819 */ /* 0x000fe20000011600 */
[----:B------:R-:W-:Y:S01]  /*afd0*/  UIMAD UR4, UR5, UR4, UR39 ;  /* 0x00000004050472a4 */ /* 0x000fe2000f8e0227 */
[----:B------:R-:W-:Y:S01]  /*afe0*/  LOP3.LUT R4, R4, 0x7, RZ, 0xc0, !PT ;  /* 0x0000000704047812 */ /* 0x000fe200078ec0ff */
[----:B------:R-:W-:Y:S01]  /*aff0*/  IMAD.SHL.U32 R3, R18, 0x40, RZ ;  /* 0x0000004012037824 */ /* 0x000fe200078e00ff */
[----:B------:R-:W-:-:S04]  /*b000*/  SHF.L.U32 R5, R0, 0x4, RZ ;  /* 0x0000000400057819 */ /* 0x000fc800000006ff */
[----:B------:R-:W-:-:S04]  /*b010*/  LOP3.LUT R4, R5, 0xfffffff0, R4, 0xe2, !PT ;  /* 0xfffffff005047812 */ /* 0x000fc800078ee204 */
[----:B------:R-:W-:Y:S01]  /*b020*/  IADD3 R5, R3, R4, RZ ;  /* 0x0000000403057210 */ /* 0x000fe20007ffe0ff */
[----:B--2---:R-:W-:Y:S01]  /*b030*/  IMAD R0, R6, UR4, R3 ;  /* 0x0000000406007c24 */ /* 0x004fe2000f8e0203 */
[----:B------:R-:W-:-:S03]  /*b040*/  ULDC UR4, c[0x0][0x288] ;  /* 0x0000a20000047ab9 */ /* 0x000fc60000000800 */
[C---:B------:R-:W-:Y:S01]  /*b050*/  VIADD R6, R5.reuse, 0x8 ;  /* 0x0000000805067836 */ /* 0x040fe20000000000 */
[----:B------:R-:W-:Y:S01]  /*b060*/  ISETP.GE.U32.AND P0, PT, R5, UR4, PT ;  /* 0x0000000405007c0c */ /* 0x000fe2000bf06070 */
[----:B------:R-:W-:-:S03]  /*b070*/  IMAD R3, R7, UR36, R0 ;  /* 0x0000002407037c24 */ /* 0x000fc6000f8e0200 */
[----:B------:R-:W-:Y:S01]  /*b080*/  ISETP.GE.U32.AND P1, PT, R6, UR4, PT ;  /* 0x0000000406007c0c */ /* 0x000fe2000bf26070 */
[----:B------:R-:W-:Y:S01]  /*b090*/  ULDC.64 UR4, c[0x0][0x680] ;  /* 0x0001a00000047ab9 */ /* 0x000fe20000000a00 */
[----:B------:R-:W-:-:S04]  /*b0a0*/  IADD3 R0, P2, R4, R3, RZ ;  /* 0x0000000304007210 */ /* 0x000fc80007f5e0ff */
[----:B------:R-:W-:Y:S02]  /*b0b0*/  LEA.HI.X.SX32 R3, R3, RZ, 0x1, P2 ;  /* 0x000000ff03037211 */ /* 0x000fe400010f0eff */
[----:B------:R-:W-:-:S04]  /*b0c0*/  LEA R4, P2, R0, UR4, 0x2 ;  /* 0x0000000400047c11 */ /* 0x000fc8000f8410ff */
[----:B------:R-:W-:-:S05]  /*b0d0*/  LEA.HI.X R5, R0, UR5, R3, 0x2, P2 ;  /* 0x0000000500057c11 */ /* 0x000fca00090f1403 */
[----:B------:R2:W-:Y:S04]  /*b0e0*/  @!P0 STG.E desc[UR54][R4.64], R13 ;  /* 0x0000000d04008986 */ /* 0x0005e8000c101936 */
[----:B------:R2:W-:Y:S02]  /*b0f0*/  @!P1 STG.E desc[UR54][R4.64+0x20], R11 ;  /* 0x0000200b04009986 */ /* 0x0005e4000c101936 */
.L_x_65:
[----:B------:R-:W-:Y:S05]  /*b100*/  BSYNC B0 ;  /* 0x0000000000007941 */ /* 0x000fea0003800000 */
.L_x_64:
[----:B------:R-:W-:Y:S01]  /*b110*/  ULDC.64 UR4, c[0x0][0x730] ;  /* 0x0001cc0000047ab9 */ /* 0x000fe20000000a00 */
[-C--:B------:R-:W-:Y:S01]  /*b120*/  FMUL R90, R90, R10.reuse ;  /* 0x0000000a5a5a7220 */ /* 0x080fe20000400000 */
[----:B------:R-:W-:Y:S01]  /*b130*/  ISETP.NE.U32.AND P0, PT, RZ, UR4, PT ;  /* 0x00000004ff007c0c */ /* 0x000fe2000bf05070 */
[-C--:B------:R-:W-:Y:S01]  /*b140*/  FMUL R91, R91, R10.reuse ;  /* 0x0000000a5b5b7220 */ /* 0x080fe20000400000 */
[-C--:B------:R-:W-:Y:S01]  /*b150*/  FMUL R94, R94, R10.reuse ;  /* 0x0000000a5e5e7220 */ /* 0x080fe20000400000 */
[-C--:B------:R-:W-:Y:S01]  /*b160*/  FMUL R95, R95, R10.reuse ;  /* 0x0000000a5f5f7220 */ /* 0x080fe20000400000 */
[----:B------:R-:W-:Y:S01]  /*b170*/  ISETP.NE.AND.EX P0, PT, RZ, UR5, PT, P0 ;  /* 0x00000005ff007c0c */ /* 0x000fe2000bf05300 */
        /* <DEDUP_REMOVED lines=28> */
[----:B------:R-:W-:Y:S06]  /*b340*/  @P0 BRA `(.L_x_66) ;  /* 0x0000000000240947 */ /* 0x000fec0003800000 */
[----:B------:R-:W-:Y:S02]  /*b350*/  ULDC.64 UR4, c[0x0][0x728] ;  /* 0x0001ca0000047ab9 */ /* 0x000fe40000000a00 */
[----:B------:R-:W-:-:S04]  /*b360*/  ISETP.NE.U32.AND P0, PT, RZ, UR4, PT ;  /* 0x00000004ff007c0c */ /* 0x000fc8000bf05070 */
[----:B------:R-:W-:-:S13]  /*b370*/  ISETP.NE.AND.EX P0, PT, RZ, UR5, PT, P0 ;  /* 0x00000005ff007c0c */ /* 0x000fda000bf05300 */
[----:B------:R-:W-:Y:S05]  /*b380*/  @!P0 BRA `(.L_x_67) ;  /* 0x00000000000c8947 */ /* 0x000fea0003800000 */
[----:B--2---:R-:W2:Y:S02]  /*b390*/  LDC.64 R4, c[0x0][0x728] ;  /* 0x0001ca00ff047b82 */ /* 0x004ea40000000a00 */
[----:B--2---:R3:W5:Y:S01]  /*b3a0*/  LDG.E R16, desc[UR54][R4.64] ;  /* 0x0000003604107981 */ /* 0x004762000c1e1900 */
[----:B------:R-:W-:Y:S05]  /*b3b0*/  BRA `(.L_x_66) ;  /* 0x0000000000087947 */ /* 0x000fea0003800000 */
.L_x_67:
[----:B------:R-:W-:Y:S02]  /*b3c0*/  ULDC UR4, c[0x0][0x720] ;  /* 0x0001c80000047ab9 */ /* 0x000fe40000000800 */
[----:B------:R-:W-:-:S07]  /*b3d0*/  MOV R16, UR4 ;  /* 0x0000000400107c02 */ /* 0x000fce0008000f00 */
.L_x_66:
[----:B-1----:R-:W-:-:S04]  /*b3e0*/  MOV R0, RZ ;  /* 0x000000ff00007202 */ /* 0x002fc80000000f00 */
[----:B------:R-:W-:-:S13]  /*b3f0*/  LOP3.LUT P0, RZ, R0, 0x1bf, RZ, 0xc0, !PT ;  /* 0x000001bf00ff7812 */ /* 0x000fda000780c0ff */
[----:B------:R-:W-:Y:S05]  /*b400*/  @!P0 BRA `(.L_x_68) ;  /* 0x0000000000408947 */ /* 0x000fea0003800000 */
[----:B------:R-:W-:Y:S01]  /*b410*/  MOV R0, 0x0 ;  /* 0x0000000000007802 */ /* 0x000fe20000000f00 */
[----:B------:R-:W-:Y:S01]  /*b420*/  ULDC.64 UR4, c[0x4][0x70] ;  /* 0x01001c0000047ab9 */ /* 0x000fe20000000a00 */
[----:B------:R-:W-:Y:S01]  /*b430*/  ULDC.64 UR6, c[0x4][0x8] ;  /* 0x0100020000067ab9 */ /* 0x000fe20000000a00 */
[----:B--23--:R-:W-:Y:S01]  /*b440*/  MOV R4, UR4 ;  /* 0x0000000400047c02 */ /* 0x00cfe20008000f00 */
[----:B------:R1:W2:Y:S01]  /*b450*/  LDC.64 R14, c[0x4][R0] ;  /* 0x01000000000e7b82 */ /* 0x0002a20000000a00 */
[----:B------:R-:W-:Y:S01]  /*b460*/  IMAD.U32 R5, RZ, RZ, UR5 ;  /* 0x00000005ff057e24 */ /* 0x000fe2000f8e00ff */
[----:B------:R-:W-:Y:S01]  /*b470*/  ULDC.64 UR4, c[0x4][0x78] ;  /* 0x01001e0000047ab9 */ /* 0x000fe20000000a00 */
[----:B------:R-:W-:Y:S01]  /*b480*/  IMAD.U32 R10, RZ, RZ, UR6 ;  /* 0x00000006ff0a7e24 */ /* 0x000fe2000f8e00ff */
[----:B------:R-:W-:Y:S01]  /*b490*/  MOV R6, UR4 ;  /* 0x0000000400067c02 */ /* 0x000fe20008000f00 */
[----:B------:R-:W-:Y:S01]  /*b4a0*/  IMAD.MOV.U32 R12, RZ, RZ, 0x1 ;  /* 0x00000001ff0c7424 */ /* 0x000fe200078e00ff */
[----:B------:R-:W-:-:S02]  /*b4b0*/  MOV R7, UR5 ;  /* 0x0000000500077c02 */ /* 0x000fc40008000f00 */
[----:B------:R-:W-:Y:S02]  /*b4c0*/  MOV R11, UR7 ;  /* 0x00000007000b7c02 */ /* 0x000fe40008000f00 */
[----:B------:R-:W-:Y:S02]  /*b4d0*/  MOV R8, 0x70 ;  /* 0x0000007000087802 */ /* 0x000fe40000000f00 */
[----:B-1----:R-:W-:-:S07]  /*b4e0*/  MOV R13, RZ ;  /* 0x000000ff000d7202 */ /* 0x002fce0000000f00 */
[----:B------:R-:W-:-:S07]  /*b4f0*/  LEPC R20, `(.L_x_68) ;  /* 0x000000001014794e */ /* 0x000fce0000000000 */
[----:B--2--5:R-:W-:Y:S05]  /*b500*/  CALL.ABS.NOINC R14 ;  /* 0x000000000e007343 */ /* 0x024fea0003c00000 */
.L_x_68:
[----:B------:R-:W-:Y:S01]  /*b510*/  MOV R24, UR41 ;  /* 0x0000002900187c02 */ /* 0x000fe20008000f00 */
[----:B------:R-:W-:-:S04]  /*b520*/  IMAD.U32 R3, RZ, RZ, UR46 ;  /* 0x0000002eff037e24 */ /* 0x000fc8000f8e00ff */
[----:B------:R-:W-:-:S05]  /*b530*/  IMAD R24, R3, 0x2200, R24 ;  /* 0x0000220003187824 */ /* 0x000fca00078e0218 */
[----:B------:R-:W-:-:S04]  /*b540*/  IADD3 R25, R24, 0x2de00, RZ ;  /* 0x0002de0018197810 */ /* 0x000fc80007ffe0ff */
        /* <DEDUP_REMOVED lines=9> */
[----:B------:R-:W-:Y:S01]  /*b5e0*/  MOV R6, UR6 ;  /* 0x0000000600067c02 */ /* 0x000fe20008000f00 */
[----:B------:R-:W-:Y:S01]  /*b5f0*/  IMAD.U32 R10, RZ, RZ, UR4 ;  /* 0x00000004ff0a7e24 */ /* 0x000fe2000f8e00ff */
[----:B------:R-:W-:Y:S01]  /*b600*/  MOV R7, UR7 ;  /* 0x0000000700077c02 */ /* 0x000fe20008000f00 */
[----:B------:R-:W-:Y:S01]  /*b610*/  IMAD.MOV.U32 R12, RZ, RZ, 0x1 ;  /* 0x00000001ff0c7424 */ /* 0x000fe200078e00ff */
[----:B------:R-:W-:-:S02]  /*b620*/  MOV R11, UR5 ;  /* 0x00000005000b7c02 */ /* 0x000fc40008000f00 */
[----:B------:R-:W-:Y:S02]  /*b630*/  MOV R8, 0x70 ;  /* 0x0000007000087802 */ /* 0x000fe40000000f00 */
[----:B-1----:R-:W-:-:S07]  /*b640*/  MOV R13, RZ ;  /* 0x000000ff000d7202 */ /* 0x002fce0000000f00 */
[----:B------:R-:W-:-:S07]  /*b650*/  LEPC R20, `(.L_x_69) ;  /* 0x000000001014794e */ /* 0x000fce0000000000 */
[----:B--2--5:R-:W-:Y:S05]  /*b660*/  CALL.ABS.NOINC R14 ;  /* 0x000000000e007343 */ /* 0x024fea0003c00000 */
.L_x_69:
[C---:B------:R-:W-:Y:S01]  /*b670*/  SHF.L.U32 R0, R2.reuse, 0x4, RZ ;  /* 0x0000000402007819 */ /* 0x040fe200000006ff */
[----:B------:R-:W-:Y:S01]  /*b680*/  IMAD.SHL.U32 R3, R2, 0x20, RZ ;  /* 0x0000002002037824 */ /* 0x000fe200078e00ff */
[----:B------:R-:W-:Y:S01]  /*b690*/  ULDC.64 UR4, c[0x0][0x730] ;  /* 0x0001cc0000047ab9 */ /* 0x000fe20000000a00 */
[----:B--23--:R-:W-:Y:S02]  /*b6a0*/  SHF.R.U32.HI R5, RZ, 0x1, R2 ;  /* 0x00000001ff057819 */ /* 0x00cfe40000011602 */
[----:B------:R-:W-:Y:S02]  /*b6b0*/  LOP3.LUT R0, R0, 0x600, RZ, 0xc0, !PT ;  /* 0x0000060000007812 */ /* 0x000fe400078ec0ff */
[----:B------:R-:W-:Y:S02]  /*b6c0*/  LOP3.LUT R4, R3, 0xc0, RZ, 0xc0, !PT ;  /* 0x000000c003047812 */ /* 0x000fe400078ec0ff */
[--C-:B------:R-:W-:Y:S02]  /*b6d0*/  LOP3.LUT R0, R0, 0x20, R3.reuse, 0xf8, !PT ;  /* 0x0000002000007812 */ /* 0x100fe400078ef803 */
[----:B------:R-:W-:Y:S01]  /*b6e0*/  ISETP.NE.U32.AND P0, PT, RZ, UR4, PT ;  /* 0x00000004ff007c0c */ /* 0x000fe2000bf05070 */
[----:B------:R-:W-:Y:S01]  /*b6f0*/  ULDC UR4, c[0x0][0x720] ;  /* 0x0001c80000047ab9 */ /* 0x000fe20000000800 */
[----:B------:R-:W-:-:S02]  /*b700*/  LOP3.LUT R3, R0, 0x100, R3, 0xf8, !PT ;  /* 0x0000010000037812 */ /* 0x000fc400078ef803 */
[----:B------:R-:W-:Y:S02]  /*b710*/  LOP3.LUT R0, R2, 0x7f, RZ, 0xc0, !PT ;  /* 0x0000007f02007812 */ /* 0x000fe400078ec0ff */
[----:B------:R-:W-:Y:S02]  /*b720*/  ISETP.NE.AND.EX P0, PT, RZ, UR5, PT, P0 ;  /* 0x00000005ff007c0c */ /* 0x000fe4000bf05300 */
[----:B------:R-:W-:Y:S02]  /*b730*/  IADD3 R0, R0, 0x1f, RZ ;  /* 0x0000001f00007810 */ /* 0x000fe40007ffe0ff */
[----:B------:R-:W-:Y:S02]  /*b740*/  LOP3.LUT R4, R4, 0x8, R5, 0xf8, !PT ;  /* 0x0000000804047812 */ /* 0x000fe400078ef805 */
[----:B------:R-:W-:Y:S02]  /*b750*/  SHF.L.U32 R5, R2, 0x2, RZ ;  /* 0x0000000202057819 */ /* 0x000fe400000006ff */
[----:B-----5:R-:W-:-:S02]  /*b760*/  FSEL R45, R16, UR4, !P0 ;  /* 0x00000004102d7c08 */ /* 0x020fc4000c000000 */
[----:B------:R-:W-:Y:S02]  /*b770*/  ISETP.GT.U32.AND P1, PT, R0, 0x3e, PT ;  /* 0x0000003e0000780c */ /* 0x000fe40003f24070 */
[----:B------:R-:W-:Y:S01]  /*b780*/  LOP3.LUT R4, R4, 0x18, R5, 0x78, !PT ;  /* 0x0000001804047812 */ /* 0x000fe200078e7805 */
[-C--:B------:R-:W-:Y:S01]  /*b790*/  FMUL R5, R90, R45.reuse ;  /* 0x0000002d5a057220 */ /* 0x080fe20000400000 */
[-C--:B------:R-:W-:Y:S01]  /*b7a0*/  FMUL R0, R91, R45.reuse ;  /* 0x0000002d5b007220 */ /* 0x080fe20000400000 */
[-C--:B------:R-:W-:Y:S01]  /*b7b0*/  FMUL R7, R94, R45.reuse ;  /* 0x0000002d5e077220 */ /* 0x080fe20000400000 */
[----:B------:R-:W-:Y:S01]  /*b7c0*/  LOP3.LUT R3, R3, R4, RZ, 0xfc, !PT ;  /* 0x0000000403037212 */ /* 0x000fe200078efcff */
        /* <DEDUP_REMOVED lines=14> */
[----:B------:R-:W-:Y:S01]  /*b8b0*/  IMAD.MOV.U32 R0, RZ, RZ, 0x20 ;  /* 0x00000020ff007424 */ /* 0x000fe200078e00ff */
[----:B------:R-:W-:Y:S01]  /*b8c0*/  LOP3.LUT P0, RZ, R2, 0x4, RZ, 0xc0, !PT ;  /* 0x0000000402ff7812 */ /* 0x000fe2000780c0ff */
        /* <DEDUP_REMOVED lines=55> */
[----:B------:R-:W-:Y:S02]  /*bc40*/  SEL R0, R0, 0xffffffe0, !P0 ;  /* 0xffffffe000007807 */ /* 0x000fe40004000000 */
[C---:B------:R-:W-:Y:S02]  /*bc50*/  LEA R25, R3.reuse, R25, 0x1 ;  /* 0x0000001903197211 */ /* 0x040fe400078e08ff */
[----:B------:R-:W-:Y:S01]  /*bc60*/  LEA R45, R3, R24, 0x1 ;  /* 0x00000018032d7211 */ /* 0x000fe200078e08ff */
[----:B------:R-:W-:Y:S06]  /*bc70*/  @P1 BRA `(.L_x_70) ;  /* 0x0000000000041947 */ /* 0x000fec0003800000 */
[----:B------:R-:W-:-:S04]  /*bc80*/  DEPBAR.LE SB0, 0x1 ;  /* 0x000080400000791a */ /* 0x000fc80000000000 */
.L_x_70:
[----:B------:R-:W-:Y:S05]  /*bc90*/  WARPSYNC.ALL ;  /* 0x0000000000007948 */ /* 0x000fea0003800000 */
[----:B------:R-:W-:Y:S01]  /*bca0*/  BAR.SYNC.DEFER_BLOCKING 0x1, 0x80 ;  /* 0x0042000000007b1d */ /* 0x000fe20000010000 */
[----:B------:R-:W-:Y:S01]  /*bcb0*/  IMAD.IADD R3, R25, 0x1, R0 ;  /* 0x0000000119037824 */ /* 0x000fe200078e0200 */
[----:B------:R-:W-:Y:S02]  /*bcc0*/  F2FP.F16.F32.PACK_AB R13, R13, R14 ;  /* 0x0000000e0d0d723e */ /* 0x000fe400000000ff */
[----:B------:R-:W-:Y:S02]  /*bcd0*/  F2FP.F16.F32.PACK_AB R112, R113, R112 ;  /* 0x000000707170723e */ /* 0x000fe400000000ff */
[----:B------:R-:W-:Y:S01]  /*bce0*/  BSSY B0, `(.L_x_71) ;  /* 0x000001f000007945 */ /* 0x000fe20003800000 */
[----:B------:R-:W-:-:S02]  /*bcf0*/  F2FP.F16.F32.PACK_AB R12, R105, R104 ;  /* 0x00000068690c723e */ /* 0x000fc400000000ff */
[----:B------:R-:W-:Y:S02]  /*bd00*/  F2FP.F16.F32.PACK_AB R14, R109, R108 ;  /* 0x0000006c6d0e723e */ /* 0x000fe400000000ff */
[----:B------:R-:W-:Y:S02]  /*bd10*/  F2FP.F16.F32.PACK_AB R15, R15, R20 ;  /* 0x000000140f0f723e */ /* 0x000fe400000000ff */
[----:B------:R-:W-:Y:S02]  /*bd20*/  F2FP.F16.F32.PACK_AB R113, R21, R26 ;  /* 0x0000001a1571723e */ /* 0x000fe400000000ff */
[----:B------:R-:W-:Y:S02]  /*bd30*/  F2FP.F16.F32.PACK_AB R114, R117, R116 ;  /* 0x000000747572723e */ /* 0x000fe400000000ff */
[----:B------:R-:W-:Y:S02]  /*bd40*/  F2FP.F16.F32.PACK_AB R115, R27, R28 ;  /* 0x0000001c1b73723e */ /* 0x000fe400000000ff */
[----:B------:R-:W-:Y:S01]  /*bd50*/  IADD3 R0, R0, 0x1000, R25 ;  /* 0x0000100000007810 */ /* 0x000fe20007ffe019 */
[----:B------:R1:W-:Y:S04]  /*bd60*/  STSM.16.M88.4 [R45+0x2de00], R4 ;  /* 0x02de00042d007844 */ /* 0x0003e80000000200 */
[----:B------:R1:W-:Y:S01]  /*bd70*/  STSM.16.M88.4 [R3], R8 ;  /* 0x0000000803007844 */ /* 0x0003e20000000200 */
[----:B------:R-:W-:Y:S01]  /*bd80*/  @!PT LDS RZ, [RZ] ;  /* 0x00000000fffff984 */ /* 0x000fe20000000800 */
[----:B------:R-:W-:Y:S01]  /*bd90*/  @!PT LDS RZ, [RZ] ;  /* 0x00000000fffff984 */ /* 0x000fe20000000800 */
[----:B------:R-:W-:Y:S01]  /*bda0*/  @!PT LDS RZ, [RZ] ;  /* 0x00000000fffff984 */ /* 0x000fe20000000800 */
[----:B------:R-:W-:Y:S01]  /*bdb0*/  @!PT LDS RZ, [RZ] ;  /* 0x00000000fffff984 */ /* 0x000fe20000000800 */
[----:B------:R2:W-:Y:S06]  /*bdc0*/  MEMBAR.ALL.CTA ;  /* 0x0000000000007992 */ /* 0x0005ec0000008000 */
[----:B--2---:R-:W2:Y:S02]  /*bdd0*/  FENCE.VIEW.ASYNC.S ;  /* 0x00000000000073c6 */ /* 0x004ea40000000000 */
[----:B--2---:R-:W-:Y:S06]  /*bde0*/  BAR.SYNC.DEFER_BLOCKING 0x1, 0x80 ;  /* 0x0042000000007b1d */ /* 0x004fec0000010000 */
[----:B------:R-:W-:Y:S05]  /*bdf0*/  @P1 BRA `(.L_x_72) ;  /* 0x0000000000341947 */ /* 0x000fea0003800000 */
[----:B------:R-:W-:Y:S01]  /*be00*/  R2UR UR34, R18 ;  /* 0x00000000122272ca */ /* 0x000fe200000e0000 */
[----:B------:R-:W-:Y:S01]  /*be10*/  UIADD3 UR35, -UR40, URZ, URZ ;  /* 0x0000003f28237290 */ /* 0x000fe2000fffe13f */
[----:B------:R-:W-:Y:S01]  /*be20*/  R2UR UR32, R24 ;  /* 0x00000000182072ca */ /* 0x000fe200000e0000 */
[----:B------:R-:W-:Y:S01]  /*be30*/  UIADD3 UR6, UP0, UR52, 0x670, URZ ;  /* 0x0000067034067890 */ /* 0x000fe2000ff1e03f */
[----:B------:R-:W-:Y:S01]  /*be40*/  ULDC UR4, c[0x0][0xa10] ;  /* 0x0002840000047ab9 */ /* 0x000fe20000000800 */
[----:B------:R-:W-:Y:S01]  /*be50*/  UMOV UR33, URZ ;  /* 0x0000003f00217c82 */ /* 0x000fe20008000000 */
[----:B------:R-:W-:Y:S02]  /*be60*/  UIMAD UR35, UR4, UR35, UR39 ;  /* 0x00000023042372a4 */ /* 0x000fe4000f8e0227 */
[----:B------:R-:W-:-:S05]  /*be70*/  UIADD3.X UR7, URZ, UR53, URZ, UP0, !UPT ;  /* 0x000000353f077290 */ /* 0x000fca00087fe43f */
[----:B------:R-:W-:Y:S02]  /*be80*/  USHF.L.U32 UR34, UR34, 0x6, URZ ;  /* 0x0000000622227899 */ /* 0x000fe4000800063f */
[----:B------:R-:W-:-:S09]  /*be90*/  UIADD3 UR32, UR32, 0x2de00, URZ ;  /* 0x0002de0020207890 */ /* 0x000fd2000fffe03f */
[----:B------:R2:W-:Y:S01]  /*bea0*/  UTMASTG.4D [UR32], [UR6] ;  /* 0x00000020060073b5 */ /* 0x0005e20008018000 */
[----:B------:R0:W-:Y:S01]  /*beb0*/  UTMACMDFLUSH ;  /* 0x00000000000079b7 */ /* 0x0001e20000000000 */
[----:B--2---:R-:W-:-:S04]  /*bec0*/  DEPBAR.LE SB0, 0x1 ;  /* 0x000080400000791a */ /* 0x004fc80000000000 */
.L_x_72:
[----:B------:R-:W-:Y:S05]  /*bed0*/  BSYNC B0 ;  /* 0x0000000000007941 */ /* 0x000fea0003800000 */
.L_x_71:
[----:B------:R-:W-:Y:S01]  /*bee0*/  BAR.SYNC.DEFER_BLOCKING 0x1, 0x80 ;  /* 0x0042000000007b1d */ /* 0x000fe20000010000 */
[----:B------:R-:W-:Y:S02]  /*bef0*/  F2FP.F16.F32.PACK_AB R29, R29, R30 ;  /* 0x0000001e1d1d723e */ /* 0x000fe400000000ff */
[----:B------:R-:W-:Y:S02]  /*bf00*/  F2FP.F16.F32.PACK_AB R31, R31, R32 ;  /* 0x000000201f1f723e */ /* 0x000fe400000000ff */
[----:B------:R-:W-:Y:S01]  /*bf10*/  F2FP.F16.F32.PACK_AB R33, R33, R34 ;  /* 0x000000222121723e */ /* 0x000fe200000000ff */
[----:B------:R-:W-:Y:S01]  /*bf20*/  BSSY B0, `(.L_x_73) ;  /* 0x000001d000007945 */ /* 0x000fe20003800000 */
[----:B------:R-:W-:Y:S02]  /*bf30*/  F2FP.F16.F32.PACK_AB R28, R121, R120 ;  /* 0x00000078791c723e */ /* 0x000fe400000000ff */
[----:B------:R-:W-:Y:S02]  /*bf40*/  F2FP.F16.F32.PACK_AB R30, R125, R124 ;  /* 0x0000007c7d1e723e */ /* 0x000fe400000000ff */
[----:B------:R-:W-:-:S02]  /*bf50*/  F2FP.F16.F32.PACK_AB R32, R129, R128 ;  /* 0x000000808120723e */ /* 0x000fc400000000ff */
[----:B------:R-:W-:Y:S02]  /*bf60*/  F2FP.F16.F32.PACK_AB R34, R133, R132 ;  /* 0x000000848522723e */ /* 0x000fe400000000ff */
[----:B------:R-:W-:Y:S01]  /*bf70*/  F2FP.F16.F32.PACK_AB R35, R35, R36 ;  /* 0x000000242323723e */ /* 0x000fe200000000ff */
[----:B------:R2:W-:Y:S04]  /*bf80*/  STSM.16.M88.4 [R25+0x1000], R12 ;  /* 0x0010000c19007844 */ /* 0x0005e80000000200 */
[----:B------:R2:W-:Y:S01]  /*bf90*/  STSM.16.M88.4 [R0], R112 ;  /* 0x0000007000007844 */ /* 0x0005e20000000200 */
[----:B------:R-:W-:Y:S01]  /*bfa0*/  @!PT LDS RZ, [RZ] ;  /* 0x00000000fffff984 */ /* 0x000fe20000000800 */
[----:B------:R-:W-:Y:S01]  /*bfb0*/  @!PT LDS RZ, [RZ] ;  /* 0x00000000fffff984 */ /* 0x000fe20000000800 */
[----:B------:R-:W-:Y:S01]  /*bfc0*/  @!PT LDS RZ, [RZ] ;  /* 0x00000000fffff984 */ /* 0x000fe20000000800 */
[----:B------:R-:W-:Y:S01]  /*bfd0*/  @!PT LDS RZ, [RZ] ;  /* 0x00000000fffff984 */ /* 0x000fe20000000800 */
[----:B------:R3:W-:Y:S06]  /*bfe0*/  MEMBAR.ALL.CTA ;  /* 0x0000000000007992 */ /* 0x0007ec0000008000 */
[----:B---3--:R-:W3:Y:S02]  /*bff0*/  FENCE.VIEW.ASYNC.S ;  /* 0x00000000000073c6 */ /* 0x008ee40000000000 */
[----:B---3--:R-:W-:Y:S06]  /*c000*/  BAR.SYNC.DEFER_BLOCKING 0x1, 0x80 ;  /* 0x0042000000007b1d */ /* 0x008fec0000010000 */
[----:B------:R-:W-:Y:S05]  /*c010*/  @P1 BRA `(.L_x_74) ;  /* 0x0000000000341947 */ /* 0x000fea0003800000 */
[----:B------:R-:W-:Y:S01]  /*c020*/  R2UR UR34, R18 ;  /* 0x00000000122272ca */ /* 0x000fe200000e0000 */
[----:B------:R-:W-:Y:S01]  /*c030*/  UIADD3 UR35, -UR40, URZ, URZ ;  /* 0x0000003f28237290 */ /* 0x000fe2000fffe13f */
[----:B------:R-:W-:Y:S01]  /*c040*/  R2UR UR32, R24 ;  /* 0x00000000182072ca */ /* 0x000fe200000e0000 */
[----:B------:R-:W-:Y:S01]  /*c050*/  UIADD3 UR6, UP0, UR52, 0x670, URZ ;  /* 0x0000067034067890 */ /* 0x000fe2000ff1e03f */
[----:B------:R-:W-:Y:S01]  /*c060*/  ULDC UR4, c[0x0][0xa10] ;  /* 0x0002840000047ab9 */ /* 0x000fe20000000800 */
[----:B------:R-:W-:Y:S01]  /*c070*/  UMOV UR33, 0x20 ;  /* 0x0000002000217882 */ /* 0x000fe20000000000 */
[----:B------:R-:W-:Y:S02]  /*c080*/  UIMAD UR35, UR4, UR35, UR39 ;  /* 0x00000023042372a4 */ /* 0x000fe4000f8e0227 */
[----:B------:R-:W-:-:S05]  /*c090*/  UIADD3.X UR7, URZ, UR53, URZ, UP0, !UPT ;  /* 0x000000353f077290 */ /* 0x000fca00087fe43f */
[----:B------:R-:W-:Y:S02]  /*c0a0*/  USHF.L.U32 UR34, UR34, 0x6, URZ ;  /* 0x0000000622227899 */ /* 0x000fe4000800063f */
[----:B------:R-:W-:-:S09]  /*c0b0*/  UIADD3 UR32, UR32, 0x2ee00, URZ ;  /* 0x0002ee0020207890 */ /* 0x000fd2000fffe03f */
[----:B------:R3:W-:Y:S01]  /*c0c0*/  UTMASTG.4D [UR32], [UR6] ;  /* 0x00000020060073b5 */ /* 0x0007e20008018000 */
[----:B------:R0:W-:Y:S01]  /*c0d0*/  UTMACMDFLUSH ;  /* 0x00000000000079b7 */ /* 0x0001e20000000000 */
[----:B---3--:R-:W-:-:S04]  /*c0e0*/  DEPBAR.LE SB0, 0x1 ;  /* 0x000080400000791a */ /* 0x008fc80000000000 */
.L_x_74:
[----:B------:R-:W-:Y:S05]  /*c0f0*/  BSYNC B0 ;  /* 0x0000000000007941 */ /* 0x000fea0003800000 */
.L_x_73:
        /* <DEDUP_REMOVED lines=10> */
[----:B------:R3:W-:Y:S04]  /*c1a0*/  STSM.16.M88.4 [R25], R28 ;  /* 0x0000001c19007844 */ /* 0x0007e80000000200 */
[----:B------:R3:W-:Y:S01]  /*c1b0*/  STSM.16.M88.4 [R3], R32 ;  /* 0x0000002003007844 */ /* 0x0007e20000000200 */
[----:B------:R-:W-:Y:S01]  /*c1c0*/  @!PT LDS RZ, [RZ] ;  /* 0x00000000fffff984 */ /* 0x000fe20000000800 */
[----:B------:R-:W-:Y:S01]  /*c1d0*/  @!PT LDS RZ, [RZ] ;  /* 0x00000000fffff984 */ /* 0x000fe20000000800 */
[----:B------:R-:W-:Y:S01]  /*c1e0*/  @!PT LDS RZ, [RZ] ;  /* 0x00000000fffff984 */ /* 0x000fe20000000800 */
[----:B------:R-:W-:Y:S01]  /*c1f0*/  @!PT LDS RZ, [RZ] ;  /* 0x00000000fffff984 */ /* 0x000fe20000000800 */
[----:B------:R4:W-:Y:S06]  /*c200*/  MEMBAR.ALL.CTA ;  /* 0x0000000000007992 */ /* 0x0009ec0000008000 */
[----:B----4-:R-:W4:Y:S02]  /*c210*/  FENCE.VIEW.ASYNC.S ;  /* 0x00000000000073c6 */ /* 0x010f240000000000 */
[----:B----4-:R-:W-:Y:S06]  /*c220*/  BAR.SYNC.DEFER_BLOCKING 0x1, 0x80 ;  /* 0x0042000000007b1d */ /* 0x010fec0000010000 */
        /* <DEDUP_REMOVED lines=8> */
[----:B------:R-:W-:Y:S01]  /*c2b0*/  UIADD3.X UR7, URZ, UR53, URZ, UP0, !UPT ;  /* 0x000000353f077290 */ /* 0x000fe200087fe43f */
[----:B------:R-:W-:-:S04]  /*c2c0*/  UMOV UR12, UR36 ;  /* 0x00000024000c7c82 */ /* 0x000fc80008000000 */
[----:B------:R-:W-:Y:S02]  /*c2d0*/  USHF.L.U32 UR10, UR10, 0x6, URZ ;  /* 0x000000060a0a7899 */ /* 0x000fe4000800063f */
[----:B------:R-:W-:-:S09]  /*c2e0*/  UIADD3 UR8, UR8, 0x2de00, URZ ;  /* 0x0002de0008087890 */ /* 0x000fd2000fffe03f */
[----:B------:R4:W-:Y:S01]  /*c2f0*/  UTMASTG.4D [UR8], [UR6] ;  /* 0x00000008060073b5 */ /* 0x0009e20008018000 */
[----:B------:R0:W-:Y:S01]  /*c300*/  UTMACMDFLUSH ;  /* 0x00000000000079b7 */ /* 0x0001e20000000000 */
[----:B----4-:R-:W-:-:S04]  /*c310*/  DEPBAR.LE SB0, 0x1 ;  /* 0x000080400000791a */ /* 0x010fc80000000000 */
.L_x_76:
[----:B------:R-:W-:Y:S05]  /*c320*/  BSYNC B0 ;  /* 0x0000000000007941 */ /* 0x000fea0003800000 */
.L_x_75:
[----:B------:R-:W-:Y:S06]  /*c330*/  BAR.SYNC.DEFER_BLOCKING 0x1, 0x80 ;  /* 0x0042000000007b1d */ /* 0x000fec0000010000 */
[----:B------:R-:W-:Y:S01]  /*c340*/  BSSY B0, `(.L_x_77) ;  /* 0x0000018000007945 */ /* 0x000fe20003800000 */
[----:B------:R4:W-:Y:S04]  /*c350*/  STSM.16.M88.4 [R25+0x1000], R36 ;  /* 0x0010002419007844 */ /* 0x0009e80000000200 */
[----:B------:R4:W-:Y:S01]  /*c360*/  STSM.16.M88.4 [R0], R40 ;  /* 0x0000002800007844 */ /* 0x0009e20000000200 */
[----:B------:R-:W-:Y:S01]  /*c370*/  @!PT LDS RZ, [RZ] ;  /* 0x00000000fffff984 */ /* 0x000fe20000000800 */
[----:B------:R-:W-:Y:S01]  /*c380*/  @!PT LDS RZ, [RZ] ;  /* 0x00000000fffff984 */ /* 0x000fe20000000800 */
[----:B------:R-:W-:Y:S01]  /*c390*/  @!PT LDS RZ, [RZ] ;  /* 0x00000000fffff984 */ /* 0x000fe20000000800 */
[----:B------:R-:W-:Y:S01]  /*c3a0*/  @!PT LDS RZ, [RZ] ;  /* 0x00000000fffff984 */ /* 0x000fe20000000800 */
[----:B------:R5:W-:Y:S06]  /*c3b0*/  MEMBAR.ALL.CTA ;  /* 0x0000000000007992 */ /* 0x000bec0000008000 */
[----:B-----5:R-:W5:Y:S02]  /*c3c0*/  FENCE.VIEW.ASYNC.S ;  /* 0x00000000000073c6 */ /* 0x020f640000000000 */
[----:B-----5:R-:W-:Y:S06]  /*c3d0*/  BAR.SYNC.DEFER_BLOCKING 0x1, 0x80 ;  /* 0x0042000000007b1d */ /* 0x020fec0000010000 */
        /* <DEDUP_REMOVED lines=12> */
[----:B------:R1:W-:Y:S02]  /*c4a0*/  UTMASTG.4D [UR8], [UR6] ;  /* 0x00000008060073b5 */ /* 0x0003e40008018000 */
[----:B-1----:R0:W-:Y:S02]  /*c4b0*/  UTMACMDFLUSH ;  /* 0x00000000000079b7 */ /* 0x0021e40000000000 */
.L_x_78:
[----:B------:R-:W-:Y:S05]  /*c4c0*/  BSYNC B0 ;  /* 0x0000000000007941 */ /* 0x000fea0003800000 */
.L_x_77:
[----:B------:R-:W-:Y:S01]  /*c4d0*/  ULEA UR4, UR46, 0xfffffff8, 0x3 ;  /* 0xfffffff82e047891 */ /* 0x000fe2000f8e183f */
[----:B------:R-:W-:-:S04]  /*c4e0*/  DEPBAR.LE SB0, 0x0 ;  /* 0x000080000000791a */ /* 0x000fc80000000000 */
[----:B------:R-:W-:Y:S01]  /*c4f0*/  ULOP3.LUT UR4, UR4, 0x8, URZ, 0xc0, !UPT ;  /* 0x0000000804047892 */ /* 0x000fe2000f8ec03f */
[----:B------:R-:W-:-:S03]  /*c500*/  LOP3.LUT R22, R22, 0x1, RZ, 0x3c, !PT ;  /* 0x0000000116167812 */ /* 0x000fc600078e3cff */
[----:B------:R-:W-:-:S06]  /*c510*/  ULOP3.LUT UR4, UR4, 0x18, URZ, 0x3c, !UPT ;  /* 0x0000001804047892 */ /* 0x000fcc000f8e3c3f */
[----:B--2-4-:R-:W-:Y:S01]  /*c520*/  MOV R0, UR4 ;  /* 0x0000000400007c02 */ /* 0x014fe20008000f00 */
[----:B------:R-:W-:Y:S02]  /*c530*/  ULDC UR4, c[0x0][0xc] ;  /* 0x0000030000047ab9 */ /* 0x000fe40000000800 */
[----:B------:R-:W-:Y:S01]  /*c540*/  IADD3 R17, R17, UR4, RZ ;  /* 0x0000000411117c10 */ /* 0x000fe2000fffe0ff */
[----:B------:R-:W-:Y:S01]  /*c550*/  ULDC UR4, c[0x0][0xa00] ;  /* 0x0002800000047ab9 */ /* 0x000fe20000000800 */
[----:B------:R2:W-:Y:S02]  /*c560*/  SYNCS.ARRIVE.TRANS64.A1T0 RZ, [R0+UR41+0x34490], RZ ;  /* 0x034490ff00ff79a7 */ /* 0x0005e40008100029 */
[----:B------:R-:W-:-:S13]  /*c570*/  ISETP.GE.AND P0, PT, R17, UR4, PT ;  /* 0x0000000411007c0c */ /* 0x000fda000bf06270 */
[----:B--2---:R-:W-:Y:S05]  /*c580*/  @!P0 BRA `(.L_x_79) ;  /* 0xffffff4400f48947 */ /* 0x004fea000383ffff */
[----:B------:R-:W-:Y:S05]  /*c590*/  EXIT ;  /* 0x000000000000794d */ /* 0x000fea0003800000 */
.L_x_6:
[----:B------:R-:W-:-:S08]  /*c5a0*/  NOP ;  /* 0x0000000000007918 */ /* 0x000fd00000000000 */
[----:B------:R-:W2:-:S00]  /*c5b0*/  USETMAXREG.DEALLOC.CTAPOOL 0x18 ;  /* 0x00000018000079c8 */ /* 0x000e8000080e0500 */
[----:B------:R-:W-:-:S13]  /*c5c0*/  PLOP3.LUT P3, PT, PT, PT, UP0, 0x80, 0x0 ;  /* 0x000000000000781c */ /* 0x000fda0003f6f008 */
[----:B--2---:R-:W-:Y:S05]  /*c5d0*/  @!P3 BRA `(.L_x_80) ;  /* 0x000000080064b947 */ /* 0x004fea0003800000 */
[----:B------:R-:W-:-:S13]  /*c5e0*/  PLOP3.LUT P2, PT, PT, PT, UP1, 0x80, 0x0 ;  /* 0x000000000000781c */ /* 0x000fda0003f4f018 */
[----:B-1----:R-:W-:Y:S05]  /*c5f0*/  @P2 EXIT ;  /* 0x000000000000294d */ /* 0x002fea0003800000 */
[----:B------:R-:W-:Y:S02]  /*c600*/  ULDC UR4, c[0x0][0xa00] ;  /* 0x0002800000047ab9 */ /* 0x000fe40000000800 */
[----:B------:R-:W-:-:S13]  /*c610*/  ISETP.GE.AND P2, PT, R17, UR4, PT ;  /* 0x0000000411007c0c */ /* 0x000fda000bf46270 */
[----:B------:R-:W-:Y:S05]  /*c620*/  @P2 EXIT ;  /* 0x000000000000294d */ /* 0x000fea0003800000 */
[----:B------:R-:W-:Y:S01]  /*c630*/  LOP3.LUT P2, RZ, R2, 0x1f, RZ, 0xc0, !PT ;  /* 0x0000001f02ff7812 */ /* 0x000fe2000784c0ff */
[----:B------:R-:W-:Y:S01]  /*c640*/  BSSY B0, `(.L_x_81) ;  /* 0x0000091000007945 */ /* 0x000fe20003800000 */
[----:B------:R-:W-:Y:S01]  /*c650*/  IMAD.MOV.U32 R4, RZ, RZ, 0x1 ;  /* 0x00000001ff047424 */ /* 0x000fe200078e00ff */
[----:B------:R-:W-:Y:S01]  /*c660*/  MOV R0, RZ ;  /* 0x000000ff00007202 */ /* 0x000fe20000000f00 */
[----:B------:R-:W-:Y:S01]  /*c670*/  ULOP3.LUT UR18, UR44, 0x2, URZ, 0xfc, !UPT ;  /* 0x000000022c127892 */ /* 0x000fe2000f8efc3f */
[----:B------:R-:W-:Y:S01]  /*c680*/  PLOP3.LUT P0, PT, P2, P0, PT, 0x2a, 0x0 ;  /* 0x000000000000781c */ /* 0x000fe20001700572 */
[----:B------:R-:W-:Y:S01]  /*c690*/  ULDC UR19, c[0x0][0xc] ;  /* 0x0000030000137ab9 */ /* 0x000fe20000000800 */
[----:B------:R-:W-:Y:S01]  /*c6a0*/  MOV R5, 0x1 ;  /* 0x0000000100057802 */ /* 0x000fe20000000f00 */
[----:B------:R-:W-:Y:S01]  /*c6b0*/  ULDC.64 UR16, c[0x0][0x198] ;  /* 0x0000660000107ab9 */ /* 0x000fe20000000a00 */
[----:B------:R-:W-:-:S09]  /*c6c0*/  ULDC UR20, c[0x0][0xa00] ;  /* 0x0002800000147ab9 */ /* 0x000fd20000000800 */
.L_x_96:
[----:B------:R-:W1:Y:S01]  /*c6d0*/  LDC R6, c[0x0][0xa04] ;  /* 0x00028100ff067b82 */ /* 0x000e620000000800 */
[----:B------:R-:W-:Y:S01]  /*c6e0*/  IMAD.MOV.U32 R7, RZ, RZ, R17 ;  /* 0x000000ffff077224 */ /* 0x000fe200078e0011 */
[----:B------:R-:W-:-:S06]  /*c6f0*/  UMOV UR4, 0xffffffff ;  /* 0xffffffff00047882 */ /* 0x000fcc0000000000 */
[----:B------:R-:W2:Y:S08]  /*c700*/  LDC R10, c[0x0][0xa10] ;  /* 0x00028400ff0a7b82 */ /* 0x000eb00000000800 */
[----:B------:R-:W3:Y:S01]  /*c710*/  LDC R13, c[0x0][0xa1c] ;  /* 0x00028700ff0d7b82 */ /* 0x000ee20000000800 */
[----:B-1----:R-:W-:Y:S02]  /*c720*/  ISETP.NE.AND P2, PT, R6, 0x1, PT ;  /* 0x000000010600780c */ /* 0x002fe40003f45270 */
[----:B--2---:R-:W-:-:S11]  /*c730*/  ISETP.NE.AND P3, PT, R10, 0x1, PT ;  /* 0x000000010a00780c */ /* 0x004fd60003f65270 */
[----:B------:R-:W1:Y:S01]  /*c740*/  @P2 LDC.64 R8, c[0x0][0xa08] ;  /* 0x00028200ff082b82 */ /* 0x000e620000000a00 */
[----:B---3--:R-:W-:-:S07]  /*c750*/  ISETP.NE.AND P4, PT, R13, 0x1, PT ;  /* 0x000000010d00780c */ /* 0x008fce0003f85270 */
[----:B------:R-:W2:Y:S08]  /*c760*/  @P3 LDC R12, c[0x0][0xa14] ;  /* 0x00028500ff0c3b82 */ /* 0x000eb00000000800 */
[----:B------:R-:W3:Y:S08]  /*c770*/  @P3 LDC R11, c[0x0][0xa18] ;  /* 0x00028600ff0b3b82 */ /* 0x000ef00000000800 */
[----:B------:R-:W4:Y:S01]  /*c780*/  @P4 LDC.64 R2, c[0x0][0xa20] ;  /* 0x00028800ff024b82 */ /* 0x000f220000000a00 */
[----:B-1----:R-:W-:-:S05]  /*c790*/  @P2 IMAD.HI.U32 R8, R17, R8, RZ ;  /* 0x0000000811082227 */ /* 0x002fca00078e00ff */
[----:B------:R-:W-:-:S04]  /*c7a0*/  @P2 SHF.R.U32.HI R7, RZ, R9, R8 ;  /* 0x00000009ff072219 */ /* 0x000fc80000011608 */
[----:B------:R-:W-:Y:S01]  /*c7b0*/  MOV R9, R7 ;  /* 0x0000000700097202 */ /* 0x000fe20000000f00 */
[----:B--2---:R-:W-:-:S05]  /*c7c0*/  @P3 IMAD.HI.U32 R8, R7, R12, RZ ;  /* 0x0000000c07083227 */ /* 0x004fca00078e00ff */
[----:B---3--:R-:W-:-:S05]  /*c7d0*/  @P3 SHF.R.U32.HI R9, RZ, R11, R8 ;  /* 0x0000000bff093219 */ /* 0x008fca0000011608 */
[----:B----4-:R-:W-:Y:S01]  /*c7e0*/  @P4 IMAD.HI.U32 R8, R9, R2, RZ ;  /* 0x0000000209084227 */ /* 0x010fe200078e00ff */
[----:B------:R-:W-:-:S04]  /*c7f0*/  MOV R2, R9 ;  /* 0x0000000900027202 */ /* 0x000fc80000000f00 */
[----:B------:R-:W-:Y:S02]  /*c800*/  @P4 SHF.R.U32.HI R2, RZ, R3, R8 ;  /* 0x00000003ff024219 */ /* 0x000fe40000011608 */
[----:B------:R-:W-:-:S03]  /*c810*/  IADD3 R3, -R9, RZ, RZ ;  /* 0x000000ff09037210 */ /* 0x000fc60007ffe1ff */
[----:B------:R-:W-:Y:S02]  /*c820*/  IMAD.MOV R2, RZ, RZ, -R2 ;  /* 0x000000ffff027224 */ /* 0x000fe400078e0a02 */
[----:B------:R-:W-:Y:S02]  /*c830*/  IMAD R10, R10, R3, R7 ;  /* 0x000000030a0a7224 */ /* 0x000fe400078e0207 */
[----:B------:R-:W-:Y:S01]  /*c840*/  IMAD R2, R13, R2, R9 ;  /* 0x000000020d027224 */ /* 0x000fe200078e0209 */
[----:B------:R-:W-:Y:S06]  /*c850*/  BRA.DIV UR4, `(.L_x_82) ;  /* 0x0000001a04b07947 */ /* 0x000fec000b800000 */
[----:B------:R-:W-:-:S13]  /*c860*/  ELECT P6, URZ, PT ;  /* 0x00000000003f782f */ /* 0x000fda00038c0000 */
.L_x_135:
[----:B------:R-:W-:Y:S01]  /*c870*/  IADD3 R3, -R7, RZ, RZ ;  /* 0x000000ff07037210 */ /* 0x000fe20007ffe1ff */
[----:B------:R-:W-:Y:S04]  /*c880*/  BSSY B1, `(.L_x_83) ;  /* 0x000002f000017945 */ /* 0x000fe80003800000 */
[----:B------:R-:W-:Y:S01]  /*c890*/  IMAD R3, R6, R3, R17 ;  /* 0x0000000306037224 */ /* 0x000fe200078e0211 */
[----:B------:R-:W-:-:S03]  /*c8a0*/  MOV R6, RZ ;  /* 0x000000ff00067202 */ /* 0x000fc60000000f00 */
[----:B------:R-:W-:Y:S01]  /*c8b0*/  IMAD.SHL.U32 R3, R3, 0x80, RZ ;  /* 0x0000008003037824 */ /* 0x000fe200078e00ff */
[----:B------:R-:W-:Y:S06]  /*c8c0*/  @!P6 BRA `(.L_x_84) ;  /* 0x0000000000a8e947 */ /* 0x000fec0003800000 */
[----:B------:R-:W1:Y:S01]  /*c8d0*/  S2R R7, SR_CgaCtaId ;  /* 0x0000000000077919 */ /* 0x000e620000008800 */
[----:B------:R-:W-:-:S04]  /*c8e0*/  MOV R6, 0x400 ;  /* 0x0000040000067802 */ /* 0x000fc80000000f00 */
[----:B-1----:R-:W-:Y:S02]  /*c8f0*/  LEA R9, R7, R6, 0x18 ;  /* 0x0000000607097211 */ /* 0x002fe400078ec0ff */
[----:B------:R-:W-:Y:S02]  /*c900*/  SHF.L.U32 R6, R5, 0x1f, RZ ;  /* 0x0000001f05067819 */ /* 0x000fe400000006ff */
[----:B------:R-:W-:-:S04]  /*c910*/  LEA R7, R0, R9, 0x3 ;  /* 0x0000000900077211 */ /* 0x000fc800078e18ff */
[----:B------:R-:W1:Y:S02]  /*c920*/  SYNCS.PHASECHK.TRANS64.TRYWAIT P2, [R7+URZ+0x34460], R6 ;  /* 0x03446006070075a7 */ /* 0x000e64000804017f */
[----:B-1----:R-:W-:Y:S05]  /*c930*/  @!P2 BRA `(.L_x_85) ;  /* 0x000000180098a947 */ /* 0x002fea0003800000 */
.L_x_136:
[----:B------:R-:W-:Y:S01]  /*c940*/  UPRMT UR4, UR18, 0x9910, URZ ;  /* 0x0000991012047896 */ /* 0x000fe2000800003f */
[----:B-1----:R-:W-:-:S03]  /*c950*/  @P1 IMAD.MOV.U32 R6, RZ, RZ, 0x4000 ;  /* 0x00004000ff061424 */ /* 0x002fc600078e00ff */
[----:B------:R-:W-:Y:S01]  /*c960*/  UISETP.NE.AND UP0, UPT, UR4, 0x2, UPT ;  /* 0x000000020400788c */ /* 0x000fe2000bf05270 */
[----:B------:R1:W-:Y:S05]  /*c970*/  @P1 SYNCS.ARRIVE.TRANS64 RZ, [R7+URZ+0x34450], R6 ;  /* 0x0344500607ff19a7 */ /* 0x0003ea000800003f */
[----:B------:R-:W-:-:S13]  /*c980*/  PLOP3.LUT P2, PT, PT, PT, UP0, 0x80, 0x0 ;  /* 0x000000000000781c */ /* 0x000fda0003f4f008 */
[----:B-1----:R-:W-:Y:S05]  /*c990*/  @P2 BRA `(.L_x_86) ;  /* 0x0000000000042947 */ /* 0x002fea0003800000 */
[----:B------:R-:W-:Y:S01]  /*c9a0*/  BPT.TRAP 0x1 ;  /* 0x000000040000795c */ /* 0x000fe20000300000 */
.L_x_86:
[----:B------:R-:W-:Y:S05]  /*c9b0*/  @P0 BRA `(.L_x_87) ;  /* 0x0000000000040947 */ /* 0x000fea0003800000 */
[----:B------:R-:W-:Y:S01]  /*c9c0*/  BPT.TRAP 0x1 ;  /* 0x000000040000795c */ /* 0x000fe20000300000 */
.L_x_87:
[----:B------:R-:W-:Y:S01]  /*c9d0*/  R2UR UR5, R9 ;  /* 0x00000000090572ca */ /* 0x000fe200000e0000 */
[----:B------:R-:W-:Y:S01]  /*c9e0*/  UIADD3 UR4, UP0, UR16, 0xf0, URZ ;  /* 0x000000f010047890 */ /* 0x000fe2000ff1e03f */
[----:B------:R-:W-:Y:S01]  /*c9f0*/  R2UR UR8, R0 ;  /* 0x00000000000872ca */ /* 0x000fe200000e0000 */
[----:B------:R-:W-:Y:S01]  /*ca00*/  UMOV UR10, URZ ;  /* 0x0000003f000a7c82 */ /* 0x000fe20008000000 */
[----:B------:R-:W-:Y:S01]  /*ca10*/  R2UR UR9, R7 ;  /* 0x00000000070972ca */ /* 0x000fe200000e0000 */
[----:B------:R-:W-:Y:S01]  /*ca20*/  UMOV UR6, 0x0 ;  /* 0x0000000000067882 */ /* 0x000fe20000000000 */
[----:B------:R-:W-:Y:S01]  /*ca30*/  R2UR UR11, R3 ;  /* 0x00000000030b72ca */ /* 0x000fe200000e0000 */
[----:B------:R-:W-:Y:S01]  /*ca40*/  UMOV UR7, 0x10000000 ;  /* 0x1000000000077882 */ /* 0x000fe20000000000 */
[----:B------:R-:W-:Y:S01]  /*ca50*/  R2UR UR12, R10 ;  /* 0x000000000a0c72ca */ /* 0x000fe200000e0000 */
[----:B------:R-:W-:Y:S01]  /*ca60*/  UMOV UR15, 0x40 ;  /* 0x00000040000f7882 */ /* 0x000fe20000000000 */
[----:B------:R-:W-:-:S02]  /*ca70*/  R2UR UR13, R2 ;  /* 0x00000000020d72ca */ /* 0x000fc400000e0000 */
[----:B------:R-:W-:-:S03]  /*ca80*/  IADD3 R0, R0, 0x1, RZ ;  /* 0x0000000100007810 */ /* 0x000fc60007ffe0ff */
[----:B------:R-:W-:Y:S01]  /*ca90*/  ULEA UR8, UR8, UR5, 0xe ;  /* 0x0000000508087291 */ /* 0x000fe2000f8e703f */
[C---:B------:R-:W-:Y:S01]  /*caa0*/  ISETP.NE.AND P2, PT, R0.reuse, 0x2, PT ;  /* 0x000000020000780c */ /* 0x040fe20003f45270 */
[----:B------:R-:W-:Y:S02]  /*cab0*/  UIADD3 UR9, UR9, 0x34450, URZ ;  /* 0x0003445009097890 */ /* 0x000fe4000fffe03f */
[----:B------:R-:W-:Y:S01]  /*cac0*/  UIADD3.X UR5, URZ, UR17, URZ, UP0, !UPT ;  /* 0x000000113f057290 */ /* 0x000fe200087fe43f */
[----:B------:R-:W-:Y:S01]  /*cad0*/  SEL R6, RZ, 0x1, P2 ;  /* 0x00000001ff067807 */ /* 0x000fe20001000000 */
[----:B------:R-:W-:Y:S01]  /*cae0*/  UIADD3 UR14, UR8, 0x2000, URZ ;  /* 0x00002000080e7890 */ /* 0x000fe2000fffe03f */
[----:B------:R-:W-:Y:S02]  /*caf0*/  SEL R0, R0, RZ, P2 ;  /* 0x000000ff00007207 */ /* 0x000fe40001000000 */
[----:B------:R-:W-:Y:S02]  /*cb00*/  LOP3.LUT R5, R5, R6, RZ, 0x3c, !PT ;  /* 0x0000000605057212 */ /* 0x000fe400078e3cff */
[----:B------:R-:W-:-:S02]  /*cb10*/  MOV R6, 0x40 ;  /* 0x0000004000067802 */ /* 0x000fc40000000f00 */
[----:B------:R1:W-:Y:S02]  /*cb20*/  UTMALDG.4D [UR8], [UR4], desc[UR6] ;  /* 0x00000608040075b4 */ /* 0x0003e40008019000 */
[----:B-1----:R-:W-:Y:S01]  /*cb30*/  UMOV UR8, UR14 ;  /* 0x0000000e00087c82 */ /* 0x002fe20008000000 */
[----:B------:R-:W-:Y:S02]  /*cb40*/  UMOV UR10, UR15 ;  /* 0x0000000f000a7c82 */ /* 0x000fe40008000000 */
[----:B------:R1:W-:Y:S02]  /*cb50*/  UTMALDG.4D [UR8], [UR4], desc[UR6] ;  /* 0x00000608040075b4 */ /* 0x0003e40008019000 */
[----:B-1----:R-:W-:Y:S01]  /*cb60*/  NOP ;  /* 0x0000000000007918 */ /* 0x002fe20000000000 */
.L_x_84:
[----:B------:R-:W-:Y:S05]  /*cb70*/  BSYNC B1 ;  /* 0x0000000000017941 */ /* 0x000fea0003800000 */
.L_x_83:
[----:B------:R-:W-:Y:S01]  /*cb80*/  LOP3.LUT P2, RZ, R4, 0xff, RZ, 0xc0, !PT ;  /* 0x000000ff04ff7812 */ /* 0x000fe2000784c0ff */
[----:B------:R-:W-:-:S12]  /*cb90*/  BSSY B1, `(.L_x_88) ;  /* 0x0000009000017945 */ /* 0x000fd80003800000 */
[----:B------:R-:W-:Y:S05]  /*cba0*/  @!P2 BRA `(.L_x_89) ;  /* 0x00000000001ca947 */ /* 0x000fea0003800000 */
[----:B------:R-:W1:Y:S01]  /*cbb0*/  S2R R7, SR_CgaCtaId ;  /* 0x0000000000077919 */ /* 0x000e620000008800 */
[----:B------:R-:W-:-:S04]  /*cbc0*/  MOV R4, 0x400 ;  /* 0x0000040000047802 */ /* 0x000fc80000000f00 */
[----:B-1----:R-:W-:Y:S02]  /*cbd0*/  LEA R7, R7, R4, 0x18 ;  /* 0x0000000407077211 */ /* 0x002fe400078ec0ff */
[----:B------:R-:W-:Y:S02]  /*cbe0*/  SHF.L.U32 R4, RZ, 0x1f, RZ ;  /* 0x0000001fff047819 */ /* 0x000fe400000006ff */
[----:B------:R1:W-:Y:S02]  /*cbf0*/  SYNCS.ARRIVE.TRANS64.A1T0 RZ, [R7+URZ+0x344b0], RZ ;  /* 0x0344b0ff07ff79a7 */ /* 0x0003e4000810003f */
[----:B------:R-:W2:Y:S02]  /*cc00*/  SYNCS.PHASECHK.TRANS64.TRYWAIT P2, [R7+URZ+0x344b0], R4 ;  /* 0x0344b004070075a7 */ /* 0x000ea4000804017f */
[----:B-12---:R-:W-:Y:S05]  /*cc10*/  @!P2 BRA `(.L_x_90) ;  /* 0x0000001400f4a947 */ /* 0x006fea0003800000 */
.L_x_89:
[----:B------:R-:W-:Y:S05]  /*cc20*/  BSYNC B1 ;  /* 0x0000000000017941 */ /* 0x000fea0003800000 */
.L_x_88:
[----:B------:R-:W-:Y:S04]  /*cc30*/  BSSY B1, `(.L_x_91) ;  /* 0x000002d000017945 */ /* 0x000fe80003800000 */
[----:B------:R-:W-:Y:S05]  /*cc40*/  @!P6 BRA `(.L_x_92) ;  /* 0x0000000000ace947 */ /* 0x000fea0003800000 */
[----:B-1----:R-:W1:Y:S01]  /*cc50*/  S2R R7, SR_CgaCtaId ;  /* 0x0000000000077919 */ /* 0x002e620000008800 */
[----:B------:R-:W-:Y:S02]  /*cc60*/  MOV R4, 0x400 ;  /* 0x0000040000047802 */ /* 0x000fe40000000f00 */
[----:B------:R-:W-:Y:S02]  /*cc70*/  SHF.L.U32 R9, R5, 0x1f, RZ ;  /* 0x0000001f05097819 */ /* 0x000fe400000006ff */
[----:B-1----:R-:W-:-:S05]  /*cc80*/  LEA R7, R7, R4, 0x18 ;  /* 0x0000000407077211 */ /* 0x002fca00078ec0ff */
[----:B------:R-:W-:-:S04]  /*cc90*/  IMAD R4, R0, 0x8, R7 ;  /* 0x0000000800047824 */ /* 0x000fc800078e0207 */
[----:B------:R-:W1:Y:S02]  /*cca0*/  SYNCS.PHASECHK.TRANS64.TRYWAIT P2, [R4+URZ+0x34460], R9 ;  /* 0x03446009040075a7 */ /* 0x000e64000804017f */
[----:B-1----:R-:W-:Y:S05]  /*ccb0*/  @!P2 BRA `(.L_x_93) ;  /* 0x0000001400e0a947 */ /* 0x002fea0003800000 */
.L_x_137:
[----:B------:R-:W-:Y:S01]  /*ccc0*/  UPRMT UR4, UR18, 0x9910, URZ ;  /* 0x0000991012047896 */ /* 0x000fe2000800003f */
[----:B-1----:R-:W-:-:S03]  /*ccd0*/  @P1 MOV R9, 0x4000 ;  /* 0x0000400000091802 */ /* 0x002fc60000000f00 */
[----:B------:R-:W-:Y:S01]  /*cce0*/  UISETP.NE.AND UP0, UPT, UR4, 0x2, UPT ;  /* 0x000000020400788c */ /* 0x000fe2000bf05270 */
[----:B------:R1:W-:Y:S05]  /*ccf0*/  @P1 SYNCS.ARRIVE.TRANS64 RZ, [R4+URZ+0x34450], R9 ;  /* 0x0344500904ff19a7 */ /* 0x0003ea000800003f */
[----:B------:R-:W-:-:S13]  /*cd00*/  PLOP3.LUT P2, PT, PT, PT, UP0, 0x80, 0x0 ;  /* 0x000000000000781c */ /* 0x000fda0003f4f008 */
[----:B-1----:R-:W-:Y:S05]  /*cd10*/  @P2 BRA `(.L_x_94) ;  /* 0x0000000000042947 */ /* 0x002fea0003800000 */
[----:B------:R-:W-:Y:S01]  /*cd20*/  BPT.TRAP 0x1 ;  /* 0x000000040000795c */ /* 0x000fe20000300000 */
.L_x_94:
[----:B------:R-:W-:Y:S05]  /*cd30*/  @P0 BRA `(.L_x_95) ;  /* 0x0000000000040947 */ /* 0x000fea0003800000 */
[----:B------:R-:W-:Y:S01]  /*cd40*/  BPT.TRAP 0x1 ;  /* 0x000000040000795c */ /* 0x000fe20000300000 */
.L_x_95:
        /* <DEDUP_REMOVED lines=8> */
[----:B------:R-:W-:Y:S02]  /*cdd0*/  R2UR UR9, R4 ;  /* 0x00000000040972ca */ /* 0x000fe400000e0000 */
[----:B------:R-:W-:-:S02]  /*cde0*/  R2UR UR12, R10 ;  /* 0x000000000a0c72ca */ /* 0x000fc400000e0000 */
[----:B------:R-:W-:Y:S02]  /*cdf0*/  R2UR UR13, R2 ;  /* 0x00000000020d72ca */ /* 0x000fe400000e0000 */
[----:B------:R-:W-:Y:S01]  /*ce00*/  IADD3 R0, R0, 0x1, RZ ;  /* 0x0000000100007810 */ /* 0x000fe20007ffe0ff */
[----:B------:R-:W-:Y:S02]  /*ce10*/  ULEA UR8, UR8, UR5, 0xe ;  /* 0x0000000508087291 */ /* 0x000fe4000f8e703f */
[----:B------:R-:W-:Y:S01]  /*ce20*/  UIADD3.X UR5, URZ, UR17, URZ, UP0, !UPT ;  /* 0x000000113f057290 */ /* 0x000fe200087fe43f */
[C---:B------:R-:W-:Y:S01]  /*ce30*/  ISETP.NE.AND P2, PT, R0.reuse, 0x2, PT ;  /* 0x000000020000780c */ /* 0x040fe20003f45270 */
[----:B------:R-:W-:Y:S02]  /*ce40*/  UIADD3 UR11, UR11, UR6, URZ ;  /* 0x000000060b0b7290 */ /* 0x000fe4000fffe03f */
[----:B------:R-:W-:Y:S01]  /*ce50*/  UIADD3 UR9, UR9, 0x34450, URZ ;  /* 0x0003445009097890 */ /* 0x000fe2000fffe03f */
[----:B------:R-:W-:Y:S01]  /*ce60*/  SEL R2, RZ, 0x1, P2 ;  /* 0x00000001ff027807 */ /* 0x000fe20001000000 */
[----:B------:R-:W-:Y:S01]  /*ce70*/  UIADD3 UR14, UR8, 0x2000, URZ ;  /* 0x00002000080e7890 */ /* 0x000fe2000fffe03f */
[----:B------:R-:W-:Y:S01]  /*ce80*/  SEL R0, R0, RZ, P2 ;  /* 0x000000ff00007207 */ /* 0x000fe20001000000 */
[----:B------:R-:W-:Y:S01]  /*ce90*/  UMOV UR6, 0x0 ;  /* 0x0000000000067882 */ /* 0x000fe20000000000 */
[----:B------:R-:W-:-:S04]  /*cea0*/  LOP3.LUT R5, R5, R2, RZ, 0x3c, !PT ;  /* 0x0000000205057212 */ /* 0x000fc800078e3cff */
[----:B------:R1:W-:Y:S02]  /*ceb0*/  UTMALDG.4D [UR8], [UR4], desc[UR6] ;  /* 0x00000608040075b4 */ /* 0x0003e40008019000 */
[----:B-1----:R-:W-:Y:S01]  /*cec0*/  UMOV UR8, UR14 ;  /* 0x0000000e00087c82 */ /* 0x002fe20008000000 */
[----:B------:R-:W-:Y:S02]  /*ced0*/  UMOV UR10, UR15 ;  /* 0x0000000f000a7c82 */ /* 0x000fe40008000000 */
[----:B------:R2:W-:Y:S02]  /*cee0*/  UTMALDG.4D [UR8], [UR4], desc[UR6] ;  /* 0x00000608040075b4 */ /* 0x0005e40008019000 */
[----:B--2---:R-:W-:Y:S01]  /*cef0*/  NOP ;  /* 0x0000000000007918 */ /* 0x004fe20000000000 */
.L_x_92:
[----:B------:R-:W-:Y:S05]  /*cf00*/  BSYNC B1 ;  /* 0x0000000000017941 */ /* 0x000fea0003800000 */
.L_x_91:
[----:B------:R-:W-:Y:S01]  /*cf10*/  VIADD R17, R17, UR19 ;  /* 0x0000001311117c36 */ /* 0x000fe20008000000 */
[----:B-1----:R-:W-:-:S04]  /*cf20*/  PRMT R4, RZ, 0x7610, R4 ;  /* 0x00007610ff047816 */ /* 0x002fc80000000004 */
[----:B------:R-:W-:-:S13]  /*cf30*/  ISETP.GE.AND P2, PT, R17, UR20, PT ;  /* 0x0000001411007c0c */ /* 0x000fda000bf46270 */
[----:B------:R-:W-:Y:S05]  /*cf40*/  @!P2 BRA `(.L_x_96) ;  /* 0xfffffff400e0a947 */ /* 0x000fea000383ffff */
[----:B------:R-:W-:Y:S05]  /*cf50*/  BSYNC B0 ;  /* 0x0000000000007941 */ /* 0x000fea0003800000 */
.L_x_81:
[----:B------:R-:W-:Y:S05]  /*cf60*/  EXIT ;  /* 0x000000000000794d */ /* 0x000fea0003800000 */
.L_x_80:
[----:B-1----:R-:W-:Y:S02]  /*cf70*/  ULDC UR4, c[0x0][0xa00] ;  /* 0x0002800000047ab9 */ /* 0x002fe40000000800 */
[----:B------:R-:W-:-:S13]  /*cf80*/  ISETP.GE.AND P0, PT, R17, UR4, PT ;  /* 0x0000000411007c0c */ /* 0x000fda000bf06270 */
[----:B------:R-:W-:Y:S05]  /*cf90*/  @P0 EXIT ;  /* 0x000000000000094d */ /* 0x000fea0003800000 */
[----:B------:R-:W-:Y:S01]  /*cfa0*/  LOP3.LUT P0, RZ, R2, 0x1f, RZ, 0xc0, !PT ;  /* 0x0000001f02ff7812 */ /* 0x000fe2000780c0ff */
[----:B------:R-:W-:Y:S01]  /*cfb0*/  BSSY B0, `(.L_x_97) ;  /* 0x00000ff000007945 */ /* 0x000fe20003800000 */
[----:B------:R-:W-:Y:S01]  /*cfc0*/  MOV R5, 0x1 ;  /* 0x0000000100057802 */ /* 0x000fe20000000f00 */
[----:B------:R-:W-:Y:S01]  /*cfd0*/  IMAD.MOV.U32 R4, RZ, RZ, 0x1 ;  /* 0x00000001ff047424 */ /* 0x000fe200078e00ff */
[----:B------:R-:W-:Y:S01]  /*cfe0*/  PLOP3.LUT P0, PT, P0, P2, PT, 0x2a, 0x0 ;  /* 0x000000000000781c */ /* 0x000fe20000704572 */
[----:B------:R-:W-:Y:S01]  /*cff0*/  ULOP3.LUT UR18, UR45, 0x2, URZ, 0xfc, !UPT ;  /* 0x000000022d127892 */ /* 0x000fe2000f8efc3f */
[----:B------:R-:W-:Y:S01]  /*d000*/  MOV R0, RZ ;  /* 0x000000ff00007202 */ /* 0x000fe20000000f00 */
[----:B------:R-:W-:Y:S01]  /*d010*/  ULDC.64 UR16, c[0x0][0x198] ;  /* 0x0000660000107ab9 */ /* 0x000fe20000000a00 */
[----:B------:R-:W-:-:S09]  /*d020*/  ULDC UR19, c[0x0][0xc] ;  /* 0x0000030000137ab9 */ /* 0x000fd20000000800 */
.L_x_125:
[----:B------:R-:W1:Y:S01]  /*d030*/  LDC R8, c[0x0][0xa04] ;  /* 0x00028100ff087b82 */ /* 0x000e620000000800 */
[----:B------:R-:W-:Y:S02]  /*d040*/  ULDC UR4, c[0x0][0x28c] ;  /* 0x0000a30000047ab9 */ /* 0x000fe40000000800 */
[----:B------:R-:W-:-:S04]  /*d050*/  UIADD3 UR4, UR4, 0x7f, URZ ;  /* 0x0000007f04047890 */ /* 0x000fc8000fffe03f */
[----:B------:R-:W-:Y:S01]  /*d060*/  USHF.R.S32.HI UR5, URZ, 0x1f, UR4 ;  /* 0x0000001f3f057899 */ /* 0x000fe20008011404 */
[----:B------:R-:W2:Y:S03]  /*d070*/  LDC R9, c[0x0][0xa10] ;  /* 0x00028400ff097b82 */ /* 0x000ea60000000800 */
[----:B------:R-:W-:-:S03]  /*d080*/  ULEA.HI UR5, UR5, UR4, URZ, 0x7 ;  /* 0x0000000405057291 */ /* 0x000fc6000f8f383f */
[----:B------:R-:W-:Y:S01]  /*d090*/  UMOV UR4, 0xffffffff ;  /* 0xffffffff00047882 */ /* 0x000fe20000000000 */
[----:B------:R-:W-:Y:S01]  /*d0a0*/  USHF.R.S32.HI UR5, URZ, 0x7, UR5 ;  /* 0x000000073f057899 */ /* 0x000fe20008011405 */
        /* <DEDUP_REMOVED lines=8> */
[----:B-1----:R-:W-:Y:S01]  /*d130*/  @P3 IMAD.HI.U32 R10, R17, R6, RZ ;  /* 0x00000006110a3227 */ /* 0x002fe200078e00ff */
[----:B------:R-:W-:-:S04]  /*d140*/  MOV R6, R17 ;  /* 0x0000001100067202 */ /* 0x000fc80000000f00 */
[----:B------:R-:W-:-:S04]  /*d150*/  @P3 SHF.R.U32.HI R6, RZ, R7, R10 ;  /* 0x00000007ff063219 */ /* 0x000fc8000001160a */
[----:B------:R-:W-:Y:S01]  /*d160*/  MOV R7, R6 ;  /* 0x0000000600077202 */ /* 0x000fe20000000f00 */
[----:B--2---:R-:W-:-:S05]  /*d170*/  @P4 IMAD.HI.U32 R10, R6, R11, RZ ;  /* 0x0000000b060a4227 */ /* 0x004fca00078e00ff */
[----:B---3--:R-:W-:-:S05]  /*d180*/  @P4 SHF.R.U32.HI R7, RZ, R13, R10 ;  /* 0x0000000dff074219 */ /* 0x008fca000001160a */
[----:B----4-:R-:W-:-:S04]  /*d190*/  @P5 IMAD.HI.U32 R10, R7, R2, RZ ;  /* 0x00000002070a5227 */ /* 0x010fc800078e00ff */
[----:B------:R-:W-:Y:S01]  /*d1a0*/  IMAD.MOV.U32 R2, RZ, RZ, R7 ;  /* 0x000000ffff027224 */ /* 0x000fe200078e0007 */
[----:B------:R-:W-:Y:S02]  /*d1b0*/  @P5 SHF.R.U32.HI R2, RZ, R3, R10 ;  /* 0x00000003ff025219 */ /* 0x000fe4000001160a */
[----:B------:R-:W-:Y:S02]  /*d1c0*/  IADD3 R3, -R7, RZ, RZ ;  /* 0x000000ff07037210 */ /* 0x000fe40007ffe1ff */
[----:B------:R-:W-:-:S03]  /*d1d0*/  IADD3 R2, -R2, RZ, RZ ;  /* 0x000000ff02027210 */ /* 0x000fc60007ffe1ff */
[--C-:B------:R-:W-:Y:S02]  /*d1e0*/  IMAD R3, R9, R3, R6.reuse ;  /* 0x0000000309037224 */ /* 0x100fe400078e0206 */
[----:B------:R-:W-:Y:S02]  /*d1f0*/  IMAD.MOV R6, RZ, RZ, -R6 ;  /* 0x000000ffff067224 */ /* 0x000fe400078e0a06 */
[----:B------:R-:W-:Y:S02]  /*d200*/  IMAD R2, R12, R2, R7 ;  /* 0x000000020c027224 */ /* 0x000fe400078e0207 */
[----:B------:R-:W-:-:S05]  /*d210*/  IMAD R8, R8, R6, R17 ;  /* 0x0000000608087224 */ /* 0x000fca00078e0211 */
[----:B------:R-:W-:-:S04]  /*d220*/  LEA R8, R8, 0xff, 0x7 ;  /* 0x000000ff08087811 */ /* 0x000fc800078e38ff */
[----:B------:R-:W-:-:S04]  /*d230*/  SHF.R.S32.HI R7, RZ, 0x1f, R8 ;  /* 0x0000001fff077819 */ /* 0x000fc80000011408 */
[----:B------:R-:W-:-:S04]  /*d240*/  LEA.HI R7, R7, R8, RZ, 0x7 ;  /* 0x0000000807077211 */ /* 0x000fc800078f38ff */
[----:B------:R-:W-:-:S04]  /*d250*/  SHF.R.S32.HI R6, RZ, 0x7, R7 ;  /* 0x00000007ff067819 */ /* 0x000fc80000011407 */
[----:B------:R-:W-:Y:S01]  /*d260*/  VIMNMX R6, R6, UR5, PT ;  /* 0x0000000506067c48 */ /* 0x000fe2000bfe0100 */
[----:B------:R-:W-:Y:S06]  /*d270*/  BRA.DIV UR4, `(.L_x_98) ;  /* 0x0000001204847947 */ /* 0x000fec000b800000 */
[----:B------:R-:W-:-:S13]  /*d280*/  ELECT P6, URZ, PT ;  /* 0x00000000003f782f */ /* 0x000fda00038c0000 */
.L_x_140:
[----:B------:R-:W-:Y:S01]  /*d290*/  ISETP.GT.AND P3, PT, R6, RZ, P6 ;  /* 0x000000ff0600720c */ /* 0x000fe20003764270 */
[----:B------:R-:W-:-:S12]  /*d2a0*/  BSSY B1, `(.L_x_99) ;  /* 0x000002c000017945 */ /* 0x000fd80003800000 */
[----:B------:R-:W-:Y:S05]  /*d2b0*/  @!P3 BRA `(.L_x_100) ;  /* 0x0000000000a8b947 */ /* 0x000fea0003800000 */
[----:B------:R-:W1:Y:S01]  /*d2c0*/  S2R R8, SR_CgaCtaId ;  /* 0x0000000000087919 */ /* 0x000e620000008800 */
[----:B------:R-:W-:-:S04]  /*d2d0*/  MOV R7, 0x400 ;  /* 0x0000040000077802 */ /* 0x000fc80000000f00 */
[----:B-1----:R-:W-:Y:S02]  /*d2e0*/  LEA R9, R8, R7, 0x18 ;  /* 0x0000000708097211 */ /* 0x002fe400078ec0ff */
[----:B------:R-:W-:Y:S02]  /*d2f0*/  SHF.L.U32 R7, R4, 0x1f, RZ ;  /* 0x0000001f04077819 */ /* 0x000fe400000006ff */
[----:B------:R-:W-:-:S04]  /*d300*/  LEA R8, R0, R9, 0x3 ;  /* 0x0000000900087211 */ /* 0x000fc800078e18ff */
[----:B------:R-:W1:Y:S02]  /*d310*/  SYNCS.PHASECHK.TRANS64.TRYWAIT P4, [R8+URZ+0x34428], R7 ;  /* 0x03442807080075a7 */ /* 0x000e64000808017f */
[----:B-1----:R-:W-:Y:S05]  /*d320*/  @!P4 BRA `(.L_x_101) ;  /* 0x000000100078c947 */ /* 0x002fea0003800000 */
.L_x_141:
[----:B------:R-:W-:Y:S01]  /*d330*/  UPRMT UR4, UR18, 0x9910, URZ ;  /* 0x0000991012047896 */ /* 0x000fe2000800003f */
[----:B-1----:R-:W-:-:S03]  /*d340*/  @P2 MOV R7, 0x8000 ;  /* 0x0000800000072802 */ /* 0x002fc60000000f00 */
[----:B------:R-:W-:Y:S01]  /*d350*/  UISETP.NE.AND UP0, UPT, UR4, 0x2, UPT ;  /* 0x000000020400788c */ /* 0x000fe2000bf05270 */
[----:B------:R1:W-:Y:S05]  /*d360*/  @P2 SYNCS.ARRIVE.TRANS64 RZ, [R8+URZ+0x34400], R7 ;  /* 0x0344000708ff29a7 */ /* 0x0003ea000800003f */
[----:B------:R-:W-:-:S13]  /*d370*/  PLOP3.LUT P4, PT, PT, PT, UP0, 0x80, 0x0 ;  /* 0x000000000000781c */ /* 0x000fda0003f8f008 */
[----:B-1----:R-:W-:Y:S05]  /*d380*/  @P4 BRA `(.L_x_102) ;  /* 0x0000000000044947 */ /* 0x002fea0003800000 */
[----:B------:R-:W-:Y:S01]  /*d390*/  BPT.TRAP 0x1 ;  /* 0x000000040000795c */ /* 0x000fe20000300000 */
.L_x_102:
[----:B------:R-:W-:Y:S05]  /*d3a0*/  @P0 BRA `(.L_x_103) ;  /* 0x0000000000040947 */ /* 0x000fea0003800000 */
[----:B------:R-:W-:Y:S01]  /*d3b0*/  BPT.TRAP 0x1 ;  /* 0x000000040000795c */ /* 0x000fe20000300000 */
.L_x_103:
[----:B------:R-:W-:Y:S01]  /*d3c0*/  IMAD R9, R0, 0x8000, R9 ;  /* 0x0000800000097824 */ /* 0x000fe200078e0209 */
[----:B------:R-:W-:Y:S01]  /*d3d0*/  R2UR UR9, R8 ;  /* 0x00000000080972ca */ /* 0x000fe200000e0000 */
[----:B------:R-:W-:Y:S01]  /*d3e0*/  UIADD3 UR4, UP0, UR16, 0x1f0, URZ ;  /* 0x000001f010047890 */ /* 0x000fe2000ff1e03f */
[----:B------:R-:W-:Y:S01]  /*d3f0*/  R2UR UR12, R3 ;  /* 0x00000000030c72ca */ /* 0x000fe200000e0000 */
[----:B------:R-:W-:Y:S01]  /*d400*/  UMOV UR10, URZ ;  /* 0x0000003f000a7c82 */ /* 0x000fe20008000000 */
[----:B------:R-:W-:Y:S01]  /*d410*/  R2UR UR8, R9 ;  /* 0x00000000090872ca */ /* 0x000fe200000e0000 */
[----:B------:R-:W-:Y:S01]  /*d420*/  UIADD3.X UR5, URZ, UR17, URZ, UP0, !UPT ;  /* 0x000000113f057290 */ /* 0x000fe200087fe43f */
[----:B------:R-:W-:Y:S01]  /*d430*/  R2UR UR13, R2 ;  /* 0x00000000020d72ca */ /* 0x000fe200000e0000 */
[----:B------:R-:W-:Y:S01]  /*d440*/  UMOV UR6, 0x0 ;  /* 0x0000000000067882 */ /* 0x000fe20000000000 */
[----:B------:R-:W-:Y:S01]  /*d450*/  UMOV UR7, 0x10000000 ;  /* 0x1000000000077882 */ /* 0x000fe20000000000 */
[----:B------:R-:W-:Y:S01]  /*d460*/  UMOV UR11, URZ ;  /* 0x0000003f000b7c82 */ /* 0x000fe20008000000 */
[----:B------:R-:W-:Y:S01]  /*d470*/  UMOV UR20, 0x40 ;  /* 0x0000004000147882 */ /* 0x000fe20000000000 */
[----:B------:R-:W-:-:S02]  /*d480*/  IADD3 R0, R0, 0x1, RZ ;  /* 0x0000000100007810 */ /* 0x000fc40007ffe0ff */
[----:B------:R-:W-:Y:S02]  /*d490*/  UIADD3 UR9, UR9, 0x34400, URZ ;  /* 0x0003440009097890 */ /* 0x000fe4000fffe03f */
[C---:B------:R-:W-:Y:S02]  /*d4a0*/  ISETP.NE.AND P4, PT, R0.reuse, 0x5, PT ;  /* 0x000000050000780c */ /* 0x040fe40003f85270 */
[----:B------:R-:W-:Y:S02]  /*d4b0*/  UIADD3 UR14, UR8, 0x8000, URZ ;  /* 0x00008000080e7890 */ /* 0x000fe4000fffe03f */
[----:B------:R-:W-:Y:S01]  /*d4c0*/  UIADD3 UR15, UR8, 0xc000, URZ ;  /* 0x0000c000080f7890 */ /* 0x000fe2000fffe03f */
[----:B------:R-:W-:Y:S02]  /*d4d0*/  SEL R7, RZ, 0x1, P4 ;  /* 0x00000001ff077807 */ /* 0x000fe40002000000 */
[----:B------:R-:W-:Y:S02]  /*d4e0*/  SEL R0, R0, RZ, P4 ;  /* 0x000000ff00007207 */ /* 0x000fe40002000000 */
[----:B------:R-:W-:Y:S01]  /*d4f0*/  UMOV UR8, UR14 ;  /* 0x0000000e00087c82 */ /* 0x000fe20008000000 */
[----:B------:R-:W-:Y:S01]  /*d500*/  LOP3.LUT R4, R4, R7, RZ, 0x3c, !PT ;  /* 0x0000000704047212 */ /* 0x000fe200078e3cff */
[----:B------:R1:W-:Y:S02]  /*d510*/  UTMALDG.4D [UR8], [UR4], desc[UR6] ;  /* 0x00000608040075b4 */ /* 0x0003e40008019000 */
[----:B-1----:R-:W-:Y:S01]  /*d520*/  UMOV UR8, UR15 ;  /* 0x0000000f00087c82 */ /* 0x002fe20008000000 */
[----:B------:R-:W-:-:S02]  /*d530*/  UMOV UR10, UR20 ;  /* 0x00000014000a7c82 */ /* 0x000fc40008000000 */
[----:B------:R1:W-:Y:S02]  /*d540*/  UTMALDG.4D [UR8], [UR4], desc[UR6] ;  /* 0x00000608040075b4 */ /* 0x0003e40008019000 */
[----:B-1----:R-:W-:Y:S01]  /*d550*/  NOP ;  /* 0x0000000000007918 */ /* 0x002fe20000000000 */
.L_x_100:
[----:B------:R-:W-:Y:S05]  /*d560*/  BSYNC B1 ;  /* 0x0000000000017941 */ /* 0x000fea0003800000 */
.L_x_99:
        /* <DEDUP_REMOVED lines=10> */
.L_x_105:
[----:B------:R-:W-:Y:S05]  /*d610*/  BSYNC B1 ;  /* 0x0000000000017941 */ /* 0x000fea0003800000 */
.L_x_104:
[----:B------:R-:W-:Y:S01]  /*d620*/  BSSY B1, `(.L_x_107) ;  /* 0x000002e000017945 */ /* 0x000fe20003800000 */
[----:B------:R-:W-:-:S03]  /*d630*/  MOV R9, RZ ;  /* 0x000000ff00097202 */ /* 0x000fc60000000f00 */
[----:B------:R-:W-:Y:S05]  /*d640*/  @!P3 BRA `(.L_x_108) ;  /* 0x0000000000acb947 */ /* 0x000fea0003800000 */
[----:B-1----:R-:W1:Y:S01]  /*d650*/  S2R R8, SR_CgaCtaId ;  /* 0x0000000000087919 */ /* 0x002e620000008800 */
[----:B------:R-:W-:-:S04]  /*d660*/  MOV R5, 0x400 ;  /* 0x0000040000057802 */ /* 0x000fc80000000f00 */
[----:B-1----:R-:W-:Y:S02]  /*d670*/  LEA R5, R8, R5, 0x18 ;  /* 0x0000000508057211 */ /* 0x002fe400078ec0ff */
[----:B------:R-:W-:-:S03]  /*d680*/  SHF.L.U32 R8, R4, 0x1f, RZ ;  /* 0x0000001f04087819 */ /* 0x000fc600000006ff */
[----:B------:R-:W-:-:S04]  /*d690*/  IMAD R7, R0, 0x8, R5 ;  /* 0x0000000800077824 */ /* 0x000fc800078e0205 */
[----:B------:R-:W1:Y:S02]  /*d6a0*/  SYNCS.PHASECHK.TRANS64.TRYWAIT P3, [R7+URZ+0x34428], R8 ;  /* 0x03442808070075a7 */ /* 0x000e64000806017f */
[----:B-1----:R-:W-:Y:S05]  /*d6b0*/  @!P3 BRA `(.L_x_109) ;  /* 0x0000000c00bcb947 */ /* 0x002fea0003800000 */
.L_x_142:
[----:B------:R-:W-:Y:S01]  /*d6c0*/  UPRMT UR4, UR18, 0x9910, URZ ;  /* 0x0000991012047896 */ /* 0x000fe2000800003f */
[----:B-1----:R-:W-:-:S03]  /*d6d0*/  @P2 MOV R8, 0x8000 ;  /* 0x0000800000082802 */ /* 0x002fc60000000f00 */
[----:B------:R-:W-:Y:S01]  /*d6e0*/  UISETP.NE.AND UP0, UPT, UR4, 0x2, UPT ;  /* 0x000000020400788c */ /* 0x000fe2000bf05270 */
[----:B------:R1:W-:Y:S05]  /*d6f0*/  @P2 SYNCS.ARRIVE.TRANS64 RZ, [R7+URZ+0x34400], R8 ;  /* 0x0344000807ff29a7 */ /* 0x0003ea000800003f */
[----:B------:R-:W-:-:S13]  /*d700*/  PLOP3.LUT P3, PT, PT, PT, UP0, 0x80, 0x0 ;  /* 0x000000000000781c */ /* 0x000fda0003f6f008 */
[----:B-1----:R-:W-:Y:S05]  /*d710*/  @P3 BRA `(.L_x_110) ;  /* 0x0000000000043947 */ /* 0x002fea0003800000 */
[----:B------:R-:W-:Y:S01]  /*d720*/  BPT.TRAP 0x1 ;  /* 0x000000040000795c */ /* 0x000fe20000300000 */
.L_x_110:
[----:B------:R-:W-:Y:S05]  /*d730*/  @P0 BRA `(.L_x_111) ;  /* 0x0000000000040947 */ /* 0x000fea0003800000 */
[----:B------:R-:W-:Y:S01]  /*d740*/  BPT.TRAP 0x1 ;  /* 0x000000040000795c */ /* 0x000fe20000300000 */
.L_x_111:
[----:B------:R-:W-:Y:S01]  /*d750*/  LEA R5, R0, R5, 0xf ;  /* 0x0000000500057211 */ /* 0x000fe200078e78ff */
[----:B------:R-:W-:Y:S01]  /*d760*/  UIADD3 UR4, UP0, UR16, 0x2f0, URZ ;  /* 0x000002f010047890 */ /* 0x000fe2000ff1e03f */
[----:B------:R-:W-:Y:S01]  /*d770*/  R2UR UR9, R7 ;  /* 0x00000000070972ca */ /* 0x000fe200000e0000 */
[----:B------:R-:W-:Y:S01]  /*d780*/  UMOV UR10, URZ ;  /* 0x0000003f000a7c82 */ /* 0x000fe20008000000 */
[----:B------:R-:W-:Y:S01]  /*d790*/  R2UR UR8, R5 ;  /* 0x00000000050872ca */ /* 0x000fe200000e0000 */
[----:B------:R-:W-:Y:S01]  /*d7a0*/  UIADD3.X UR5, URZ, UR17, URZ, UP0, !UPT ;  /* 0x000000113f057290 */ /* 0x000fe200087fe43f */
[----:B------:R-:W-:Y:S01]  /*d7b0*/  R2UR UR12, R3 ;  /* 0x00000000030c72ca */ /* 0x000fe200000e0000 */
[----:B------:R-:W-:Y:S01]  /*d7c0*/  UMOV UR6, 0x0 ;  /* 0x0000000000067882 */ /* 0x000fe20000000000 */
[----:B------:R-:W-:Y:S01]  /*d7d0*/  R2UR UR13, R2 ;  /* 0x00000000020d72ca */ /* 0x000fe200000e0000 */
[----:B------:R-:W-:Y:S01]  /*d7e0*/  UMOV UR7, 0x10000000 ;  /* 0x1000000000077882 */ /* 0x000fe20000000000 */
[----:B------:R-:W-:Y:S01]  /*d7f0*/  UMOV UR11, URZ ;  /* 0x0000003f000b7c82 */ /* 0x000fe20008000000 */
[----:B------:R-:W-:Y:S01]  /*d800*/  UMOV UR20, 0x40 ;  /* 0x0000004000147882 */ /* 0x000fe20000000000 */
[----:B------:R-:W-:Y:S01]  /*d810*/  VIADD R0, R0, 0x1 ;  /* 0x0000000100007836 */ /* 0x000fe20000000000 */
[----:B------:R-:W-:-:S02]  /*d820*/  MOV R9, 0x1 ;  /* 0x0000000100097802 */ /* 0x000fc40000000f00 */
[----:B------:R-:W-:Y:S02]  /*d830*/  UIADD3 UR9, UR9, 0x34400, URZ ;  /* 0x0003440009097890 */ /* 0x000fe4000fffe03f */
[----:B------:R-:W-:Y:S01]  /*d840*/  UIADD3 UR14, UR8, 0x8000, URZ ;  /* 0x00008000080e7890 */ /* 0x000fe2000fffe03f */
[----:B------:R-:W-:Y:S01]  /*d850*/  ISETP.NE.AND P3, PT, R0, 0x5, PT ;  /* 0x000000050000780c */ /* 0x000fe20003f65270 */
[----:B------:R-:W-:-:S03]  /*d860*/  UIADD3 UR15, UR8, 0xc000, URZ ;  /* 0x0000c000080f7890 */ /* 0x000fc6000fffe03f */
[----:B------:R-:W-:Y:S02]  /*d870*/  SEL R5, RZ, 0x1, P3 ;  /* 0x00000001ff057807 */ /* 0x000fe40001800000 */
[----:B------:R-:W-:Y:S01]  /*d880*/  UMOV UR8, UR14 ;  /* 0x0000000e00087c82 */ /* 0x000fe20008000000 */
[----:B------:R-:W-:Y:S01]  /*d890*/  SEL R0, R0, RZ, P3 ;  /* 0x000000ff00007207 */ /* 0x000fe20001800000 */
[----:B------:R1:W-:Y:S01]  /*d8a0*/  UTMALDG.4D [UR8], [UR4], desc[UR6] ;  /* 0x00000608040075b4 */ /* 0x0003e20008019000 */
[----:B------:R-:W-:Y:S01]  /*d8b0*/  LOP3.LUT R4, R4, R5, RZ, 0x3c, !PT ;  /* 0x0000000504047212 */ /* 0x000fe200078e3cff */
[----:B-1----:R-:W-:Y:S01]  /*d8c0*/  UMOV UR8, UR15 ;  /* 0x0000000f00087c82 */ /* 0x002fe20008000000 */
[----:B------:R-:W-:Y:S02]  /*d8d0*/  UMOV UR10, UR20 ;  /* 0x00000014000a7c82 */ /* 0x000fe40008000000 */
[----:B------:R2:W-:Y:S02]  /*d8e0*/  UTMALDG.4D [UR8], [UR4], desc[UR6] ;  /* 0x00000608040075b4 */ /* 0x0005e40008019000 */
[----:B--2---:R-:W-:Y:S01]  /*d8f0*/  NOP ;  /* 0x0000000000007918 */ /* 0x004fe20000000000 */
.L_x_108:
[----:B------:R-:W-:Y:S05]  /*d900*/  BSYNC B1 ;  /* 0x0000000000017941 */ /* 0x000fea0003800000 */
.L_x_107:
[----:B------:R-:W-:Y:S01]  /*d910*/  ISETP.GE.AND P3, PT, R6, 0x2, PT ;  /* 0x000000020600780c */ /* 0x000fe20003f66270 */
[----:B------:R-:W-:-:S12]  /*d920*/  BSSY B1, `(.L_x_112) ;  /* 0x0000062000017945 */ /* 0x000fd80003800000 */
[----:B------:R-:W-:Y:S05]  /*d930*/  @!P3 BRA `(.L_x_113) ;  /* 0x000000040080b947 */ /* 0x000fea0003800000 */
[----:B------:R-:W-:-:S07]  /*d940*/  SHF.L.U32 R6, R6, 0x1, RZ ;  /* 0x0000000106067819 */ /* 0x000fce00000006ff */
.L_x_124:
[----:B------:R-:W-:Y:S04]  /*d950*/  BSSY B2, `(.L_x_114) ;  /* 0x000002c000027945 */ /* 0x000fe80003800000 */
        /* <DEDUP_REMOVED lines=8> */
.L_x_143:
[----:B------:R-:W-:Y:S01]  /*d9e0*/  UPRMT UR4, UR18, 0x9910, URZ ;  /* 0x0000991012047896 */ /* 0x000fe2000800003f */
[----:B-1----:R-:W-:-:S03]  /*d9f0*/  @P2 MOV R8, 0x8000 ;  /* 0x0000800000082802 */ /* 0x002fc60000000f00 */
[----:B------:R-:W-:Y:S01]  /*da00*/  UISETP.NE.AND UP0, UPT, UR4, 0x2, UPT ;  /* 0x000000020400788c */ /* 0x000fe2000bf05270 */
[----:B------:R1:W-:Y:S05]  /*da10*/  @P2 SYNCS.ARRIVE.TRANS64 RZ, [R7+URZ+0x34400], R8 ;  /* 0x0344000807ff29a7 */ /* 0x0003ea000800003f */
[----:B------:R-:W-:-:S13]  /*da20*/  PLOP3.LUT P3, PT, PT, PT, UP0, 0x80, 0x0 ;  /* 0x000000000000781c */ /* 0x000fda0003f6f008 */
[----:B-1----:R-:W-:Y:S05]  /*da30*/  @P3 BRA `(.L_x_117) ;  /* 0x0000000000043947 */ /* 0x002fea0003800000 */
[----:B------:R-:W-:Y:S01]  /*da40*/  BPT.TRAP 0x1 ;  /* 0x000000040000795c */ /* 0x000fe20000300000 */
.L_x_117:
[----:B------:R-:W-:Y:S05]  /*da50*/  @P0 BRA `(.L_x_118) ;  /* 0x0000000000040947 */ /* 0x000fea0003800000 */
[----:B------:R-:W-:Y:S01]  /*da60*/  BPT.TRAP 0x1 ;  /* 0x000000040000795c */ /* 0x000fe20000300000 */
.L_x_118:
        /* <DEDUP_REMOVED lines=10> */
[----:B------:R-:W-:Y:S01]  /*db10*/  R2UR UR13, R2 ;  /* 0x00000000020d72ca */ /* 0x000fe200000e0000 */
[----:B------:R-:W-:-:S04]  /*db20*/  VIADD R0, R0, 0x1 ;  /* 0x0000000100007836 */ /* 0x000fc80000000000 */
[----:B------:R-:W-:Y:S01]  /*db30*/  UIADD3 UR9, UR9, 0x34400, URZ ;  /* 0x0003440009097890 */ /* 0x000fe2000fffe03f */
[C---:B------:R-:W-:Y:S01]  /*db40*/  ISETP.NE.AND P3, PT, R0.reuse, 0x5, PT ;  /* 0x000000050000780c */ /* 0x040fe20003f65270 */
[----:B------:R-:W-:Y:S02]  /*db50*/  UIADD3 UR8, UR6, 0x8000, URZ ;  /* 0x0000800006087890 */ /* 0x000fe4000fffe03f */
[----:B------:R-:W-:Y:S01]  /*db60*/  USHF.L.U32 UR11, UR11, 0x7, URZ ;  /* 0x000000070b0b7899 */ /* 0x000fe2000800063f */
[----:B------:R-:W-:Y:S01]  /*db70*/  SEL R5, RZ, 0x1, P3 ;  /* 0x00000001ff057807 */ /* 0x000fe20001800000 */
[----:B------:R-:W-:Y:S01]  /*db80*/  UIADD3 UR14, UR6, 0xc000, URZ ;  /* 0x0000c000060e7890 */ /* 0x000fe2000fffe03f */
[----:B------:R-:W-:Y:S02]  /*db90*/  SEL R0, R0, RZ, P3 ;  /* 0x000000ff00007207 */ /* 0x000fe40001800000 */
[----:B------:R-:W-:Y:S01]  /*dba0*/  UMOV UR6, 0x0 ;  /* 0x0000000000067882 */ /* 0x000fe20000000000 */
[----:B------:R-:W-:-:S03]  /*dbb0*/  LOP3.LUT R4, R4, R5, RZ, 0x3c, !PT ;  /* 0x0000000504047212 */ /* 0x000fc600078e3cff */
[----:B------:R1:W-:Y:S02]  /*dbc0*/  UTMALDG.4D [UR8], [UR4], desc[UR6] ;  /* 0x00000608040075b4 */ /* 0x0003e40008019000 */
[----:B-1----:R-:W-:Y:S01]  /*dbd0*/  UMOV UR8, UR14 ;  /* 0x0000000e00087c82 */ /* 0x002fe20008000000 */
[----:B------:R-:W-:Y:S02]  /*dbe0*/  UMOV UR10, UR15 ;  /* 0x0000000f000a7c82 */ /* 0x000fe40008000000 */
[----:B------:R2:W-:Y:S02]  /*dbf0*/  UTMALDG.4D [UR8], [UR4], desc[UR6] ;  /* 0x00000608040075b4 */ /* 0x0005e40008019000 */
[----:B--2---:R-:W-:Y:S01]  /*dc00*/  NOP ;  /* 0x0000000000007918 */ /* 0x004fe20000000000 */
.L_x_115:
[----:B------:R-:W-:Y:S05]  /*dc10*/  BSYNC B2 ;  /* 0x0000000000027941 */ /* 0x000fea0003800000 */
.L_x_114:
[----:B------:R-:W-:Y:S01]  /*dc20*/  ISETP.LT.OR P3, PT, R6, 0x4, !P6 ;  /* 0x000000040600780c */ /* 0x000fe20007761670 */
[----:B------:R-:W-:-:S12]  /*dc30*/  BSSY B2, `(.L_x_119) ;  /* 0x000002d000027945 */ /* 0x000fd80003800000 */
[----:B------:R-:W-:Y:S05]  /*dc40*/  @P3 BRA `(.L_x_120) ;  /* 0x0000000000ac3947 */ /* 0x000fea0003800000 */
[----:B-1----:R-:W1:Y:S01]  /*dc50*/  S2R R8, SR_CgaCtaId ;  /* 0x0000000000087919 */ /* 0x002e620000008800 */
[----:B------:R-:W-:-:S04]  /*dc60*/  MOV R5, 0x400 ;  /* 0x0000040000057802 */ /* 0x000fc80000000f00 */
[----:B-1----:R-:W-:Y:S02]  /*dc70*/  LEA R5, R8, R5, 0x18 ;  /* 0x0000000508057211 */ /* 0x002fe400078ec0ff */
[----:B------:R-:W-:Y:S02]  /*dc80*/  SHF.L.U32 R8, R4, 0x1f, RZ ;  /* 0x0000001f04087819 */ /* 0x000fe400000006ff */
[----:B------:R-:W-:-:S04]  /*dc90*/  LEA R7, R0, R5, 0x3 ;  /* 0x0000000500077211 */ /* 0x000fc800078e18ff */
[----:B------:R-:W1:Y:S02]  /*dca0*/  SYNCS.PHASECHK.TRANS64.TRYWAIT P3, [R7+URZ+0x34428], R8 ;  /* 0x03442808070075a7 */ /* 0x000e64000806017f */
[----:B-1----:R-:W-:Y:S05]  /*dcb0*/  @!P3 BRA `(.L_x_121) ;  /* 0x000000080064b947 */ /* 0x002fea0003800000 */
.L_x_144:
[----:B------:R-:W-:Y:S01]  /*dcc0*/  UPRMT UR4, UR18, 0x9910, URZ ;  /* 0x0000991012047896 */ /* 0x000fe2000800003f */
[----:B-1----:R-:W-:-:S03]  /*dcd0*/  @P1 MOV R8, 0x8000 ;  /* 0x0000800000081802 */ /* 0x002fc60000000f00 */
[----:B------:R-:W-:Y:S01]  /*dce0*/  UISETP.NE.AND UP0, UPT, UR4, 0x2, UPT ;  /* 0x000000020400788c */ /* 0x000fe2000bf05270 */
[----:B------:R1:W-:Y:S05]  /*dcf0*/  @P1 SYNCS.ARRIVE.TRANS64 RZ, [R7+URZ+0x34400], R8 ;  /* 0x0344000807ff19a7 */ /* 0x0003ea000800003f */
[----:B------:R-:W-:-:S13]  /*dd00*/  PLOP3.LUT P3, PT, PT, PT, UP0, 0x80, 0x0 ;  /* 0x000000000000781c */ /* 0x000fda0003f6f008 */
[----:B-1----:R-:W-:Y:S05]  /*dd10*/  @P3 BRA `(.L_x_122) ;  /* 0x0000000000043947 */ /* 0x002fea0003800000 */
[----:B------:R-:W-:Y:S01]  /*dd20*/  BPT.TRAP 0x1 ;  /* 0x000000040000795c */ /* 0x000fe20000300000 */
.L_x_122:
[----:B------:R-:W-:Y:S05]  /*dd30*/  @P0 BRA `(.L_x_123) ;  /* 0x0000000000040947 */ /* 0x000fea0003800000 */
[----:B------:R-:W-:Y:S01]  /*dd40*/  BPT.TRAP 0x1 ;  /* 0x000000040000795c */ /* 0x000fe20000300000 */
.L_x_123:
        /* <DEDUP_REMOVED lines=11> */
[----:B------:R-:W-:-:S02]  /*de00*/  IADD3 R0, R0, 0x1, RZ ;  /* 0x0000000100007810 */ /* 0x000fc40007ffe0ff */
[----:B------:R-:W-:Y:S01]  /*de10*/  IADD3 R9, R9, 0x1, RZ ;  /* 0x0000000109097810 */ /* 0x000fe20007ffe0ff */
[----:B------:R-:W-:Y:S01]  /*de20*/  UIADD3 UR9, UR9, 0x34400, URZ ;  /* 0x0003440009097890 */ /* 0x000fe2000fffe03f */
[C---:B------:R-:W-:Y:S01]  /*de30*/  ISETP.NE.AND P3, PT, R0.reuse, 0x5, PT ;  /* 0x000000050000780c */ /* 0x040fe20003f65270 */
[----:B------:R-:W-:Y:S02]  /*de40*/  USHF.L.U32 UR11, UR11, 0x7, URZ ;  /* 0x000000070b0b7899 */ /* 0x000fe4000800063f */
[----:B------:R-:W-:Y:S01]  /*de50*/  UIADD3 UR8, UR6, 0x8000, URZ ;  /* 0x0000800006087890 */ /* 0x000fe2000fffe03f */
        /* <DEDUP_REMOVED lines=10> */
.L_x_120:
[----:B------:R-:W-:Y:S05]  /*df00*/  BSYNC B2 ;  /* 0x0000000000027941 */ /* 0x000fea0003800000 */
.L_x_119:
[C---:B------:R-:W-:Y:S01]  /*df10*/  ISETP.GT.AND P3, PT, R6.reuse, 0x4, PT ;  /* 0x000000040600780c */ /* 0x040fe20003f64270 */
[----:B------:R-:W-:-:S12]  /*df20*/  VIADD R6, R6, 0xfffffffe ;  /* 0xfffffffe06067836 */ /* 0x000fd80000000000 */
[----:B------:R-:W-:Y:S05]  /*df30*/  @P3 BRA `(.L_x_124) ;  /* 0xfffffff800843947 */ /* 0x000fea000383ffff */
.L_x_113:
[----:B------:R-:W-:Y:S05]  /*df40*/  BSYNC B1 ;  /* 0x0000000000017941 */ /* 0x000fea0003800000 */
.L_x_112:
[----:B------:R-:W-:Y:S01]  /*df50*/  IADD3 R17, R17, UR19, RZ ;  /* 0x0000001311117c10 */ /* 0x000fe2000fffe0ff */
[----:B------:R-:W-:Y:S01]  /*df60*/  ULDC UR4, c[0x0][0xa00] ;  /* 0x0002800000047ab9 */ /* 0x000fe20000000800 */
[----:B-1----:R-:W-:Y:S02]  /*df70*/  PRMT R5, RZ, 0x7610, R5 ;  /* 0x00007610ff057816 */ /* 0x002fe40000000005 */
[----:B------:R-:W-:-:S13]  /*df80*/  ISETP.GE.AND P3, PT, R17, UR4, PT ;  /* 0x0000000411007c0c */ /* 0x000fda000bf66270 */
[----:B------:R-:W-:Y:S05]  /*df90*/  @!P3 BRA `(.L_x_125) ;  /* 0xfffffff00024b947 */ /* 0x000fea000383ffff */
[----:B------:R-:W-:Y:S05]  /*dfa0*/  BSYNC B0 ;  /* 0x0000000000007941 */ /* 0x000fea0003800000 */
.L_x_97:
[----:B------:R-:W-:Y:S05]  /*dfb0*/  EXIT ;  /* 0x000000000000794d */ /* 0x000fea0003800000 */
.L_x_17:
[----:B-1----:R-:W-:-:S04]  /*dfc0*/  MOV R3, UR4 ;  /* 0x0000000400037c02 */ /* 0x002fc80008000f00 */
[----:B------:R1:W2:Y:S03]  /*dfd0*/  SYNCS.PHASECHK.TRANS64.TRYWAIT P1, [R3+URZ+0x34450], R0 ;  /* 0x03445000030075a7 */ /* 0x0002a6000802017f */
[----:B--2---:R-:W-:Y:S05]  /*dfe0*/  @!P1 NANOSLEEP.SYNCS 0x989680 ;  /* 0x009896800000995d */ /* 0x004fea0003900000 */
[----:B------:R-:W2:Y:S02]  /*dff0*/  @!P1 SYNCS.PHASECHK.TRANS64 P1, [R3+URZ+0x34450], R0 ;  /* 0x03445000030095a7 */ /* 0x000ea4000802007f */
[----:B--2---:R-:W-:Y:S05]  /*e000*/  @!P1 BRA `(.L_x_17) ;  /* 0xfffffffc00ec9947 */ /* 0x004fea000383ffff */
[----:B------:R-:W-:Y:S05]  /*e010*/  BRA `(.L_x_126) ;  /* 0xffffff3000dc7947 */ /* 0x000fea000383ffff */
.L_x_19:
[----:B-1----:R-:W-:-:S04]  /*e020*/  IMAD.U32 R5, RZ, RZ, UR51 ;  /* 0x00000033ff057e24 */ /* 0x002fc8000f8e00ff */
[----:B------:R1:W2:Y:S03]  /*e030*/  SYNCS.PHASECHK.TRANS64.TRYWAIT P1, [R5+URZ+0x34400], R0 ;  /* 0x03440000050075a7 */ /* 0x0002a6000802017f */
[----:B--2---:R-:W-:Y:S05]  /*e040*/  @!P1 NANOSLEEP.SYNCS 0x989680 ;  /* 0x009896800000995d */ /* 0x004fea0003900000 */
[----:B------:R-:W2:Y:S02]  /*e050*/  @!P1 SYNCS.PHASECHK.TRANS64 P1, [R5+URZ+0x34400], R0 ;  /* 0x03440000050095a7 */ /* 0x000ea4000802007f */
[----:B--2---:R-:W-:Y:S05]  /*e060*/  @!P1 BRA `(.L_x_19) ;  /* 0xfffffffc00ec9947 */ /* 0x004fea000383ffff */
[----:B------:R-:W-:Y:S05]  /*e070*/  BRA `(.L_x_127) ;  /* 0xffffff3000f07947 */ /* 0x000fea000383ffff */
.L_x_20:
[----:B-1----:R-:W-:-:S04]  /*e080*/  MOV R0, UR48 ;  /* 0x0000003000007c02 */ /* 0x002fc80008000f00 */
[----:B------:R1:W2:Y:S03]  /*e090*/  SYNCS.PHASECHK.TRANS64.TRYWAIT P1, [R0+URZ+-0x8], R3 ;  /* 0xfffff803000075a7 */ /* 0x0002a6000802017f */
[----:B--2---:R-:W-:Y:S05]  /*e0a0*/  @!P1 NANOSLEEP.SYNCS 0x989680 ;  /* 0x009896800000995d */ /* 0x004fea0003900000 */
[----:B------:R-:W2:Y:S02]  /*e0b0*/  @!P1 SYNCS.PHASECHK.TRANS64 P1, [R0+URZ+-0x8], R3 ;  /* 0xfffff803000095a7 */ /* 0x000ea4000802007f */
[----:B--2---:R-:W-:Y:S05]  /*e0c0*/  @!P1 BRA `(.L_x_20) ;  /* 0xfffffffc00ec9947 */ /* 0x004fea000383ffff */
[----:B------:R-:W-:Y:S05]  /*e0d0*/  BRA `(.L_x_128) ;  /* 0xffffff3000e07947 */ /* 0x000fea000383ffff */
.L_x_22:
[----:B-1----:R-:W-:-:S04]  /*e0e0*/  MOV R9, UR6 ;  /* 0x0000000600097c02 */ /* 0x002fc80008000f00 */
[----:B------:R1:W2:Y:S03]  /*e0f0*/  SYNCS.PHASECHK.TRANS64.TRYWAIT P1, [R9+URZ+0x34400], R4 ;  /* 0x03440004090075a7 */ /* 0x0002a6000802017f */
[----:B--2---:R-:W-:Y:S05]  /*e100*/  @!P1 NANOSLEEP.SYNCS 0x989680 ;  /* 0x009896800000995d */ /* 0x004fea0003900000 */
[----:B------:R-:W2:Y:S02]  /*e110*/  @!P1 SYNCS.PHASECHK.TRANS64 P1, [R9+URZ+0x34400], R4 ;  /* 0x03440004090095a7 */ /* 0x000ea4000802007f */
[----:B--2---:R-:W-:Y:S05]  /*e120*/  @!P1 BRA `(.L_x_22) ;  /* 0xfffffffc00ec9947 */ /* 0x004fea000383ffff */
[----:B------:R-:W-:Y:S05]  /*e130*/  BRA `(.L_x_129) ;  /* 0xffffff5c00cc7947 */ /* 0x000fea000383ffff */
.L_x_27:
[----:B-1----:R-:W-:-:S04]  /*e140*/  IMAD.U32 R6, RZ, RZ, UR6 ;  /* 0x00000006ff067e24 */ /* 0x002fc8000f8e00ff */
[----:B------:R1:W2:Y:S03]  /*e150*/  SYNCS.PHASECHK.TRANS64.TRYWAIT P2, [R6+URZ+0x34400], R5 ;  /* 0x03440005060075a7 */ /* 0x0002a6000804017f */
[----:B--2---:R-:W-:Y:S05]  /*e160*/  @!P2 NANOSLEEP.SYNCS 0x989680 ;  /* 0x009896800000a95d */ /* 0x004fea0003900000 */
[----:B------:R-:W2:Y:S02]  /*e170*/  @!P2 SYNCS.PHASECHK.TRANS64 P2, [R6+URZ+0x34400], R5 ;  /* 0x034400050600a5a7 */ /* 0x000ea4000804007f */
[----:B--2---:R-:W-:Y:S05]  /*e180*/  @!P2 BRA `(.L_x_27) ;  /* 0xfffffffc00eca947 */ /* 0x004fea000383ffff */
[----:B------:R-:W-:Y:S05]  /*e190*/  BRA `(.L_x_130) ;  /* 0xffffff6000c87947 */ /* 0x000fea000383ffff */
.L_x_31:
[----:B-1----:R-:W-:-:S04]  /*e1a0*/  MOV R8, UR6 ;  /* 0x0000000600087c02 */ /* 0x002fc80008000f00 */
[----:B------:R1:W2:Y:S03]  /*e1b0*/  SYNCS.PHASECHK.TRANS64.TRYWAIT P2, [R8+URZ+0x34400], R9 ;  /* 0x03440009080075a7 */ /* 0x0002a6000804017f */
[----:B--2---:R-:W-:Y:S05]  /*e1c0*/  @!P2 NANOSLEEP.SYNCS 0x989680 ;  /* 0x009896800000a95d */ /* 0x004fea0003900000 */
[----:B------:R-:W2:Y:S02]  /*e1d0*/  @!P2 SYNCS.PHASECHK.TRANS64 P2, [R8+URZ+0x34400], R9 ;  /* 0x034400090800a5a7 */ /* 0x000ea4000804007f */
[----:B--2---:R-:W-:Y:S05]  /*e1e0*/  @!P2 BRA `(.L_x_31) ;  /* 0xfffffffc00eca947 */ /* 0x004fea000383ffff */
[----:B------:R-:W-:Y:S05]  /*e1f0*/  BRA `(.L_x_30) ;  /* 0xffffff8800707947 */ /* 0x000fea000383ffff */
.L_x_39:
[----:B-1----:R-:W-:-:S04]  /*e200*/  MOV R6, UR6 ;  /* 0x0000000600067c02 */ /* 0x002fc80008000f00 */
[----:B------:R1:W2:Y:S03]  /*e210*/  SYNCS.PHASECHK.TRANS64.TRYWAIT P2, [R6+URZ+0x34400], R5 ;  /* 0x03440005060075a7 */ /* 0x0002a6000804017f */
[----:B--2---:R-:W-:Y:S05]  /*e220*/  @!P2 NANOSLEEP.SYNCS 0x989680 ;  /* 0x009896800000a95d */ /* 0x004fea0003900000 */
[----:B------:R-:W2:Y:S02]  /*e230*/  @!P2 SYNCS.PHASECHK.TRANS64 P2, [R6+URZ+0x34400], R5 ;  /* 0x034400050600a5a7 */ /* 0x000ea4000804007f */
[----:B--2---:R-:W-:Y:S05]  /*e240*/  @!P2 BRA `(.L_x_39) ;  /* 0xfffffffc00eca947 */ /* 0x004fea000383ffff */
[----:B------:R-:W-:Y:S05]  /*e250*/  BRA `(.L_x_131) ;  /* 0xffffff8c00b07947 */ /* 0x000fea000383ffff */
.L_x_43:
[----:B-1----:R-:W-:-:S04]  /*e260*/  IMAD.U32 R8, RZ, RZ, UR6 ;  /* 0x00000006ff087e24 */ /* 0x002fc8000f8e00ff */
[----:B------:R1:W2:Y:S03]  /*e270*/  SYNCS.PHASECHK.TRANS64.TRYWAIT P2, [R8+URZ+0x34400], R11 ;  /* 0x0344000b080075a7 */ /* 0x0002a6000804017f */
[----:B--2---:R-:W-:Y:S05]  /*e280*/  @!P2 NANOSLEEP.SYNCS 0x989680 ;  /* 0x009896800000a95d */ /* 0x004fea0003900000 */
[----:B------:R-:W2:Y:S02]  /*e290*/  @!P2 SYNCS.PHASECHK.TRANS64 P2, [R8+URZ+0x34400], R11 ;  /* 0x0344000b0800a5a7 */ /* 0x000ea4000804007f */
[----:B--2---:R-:W-:Y:S05]  /*e2a0*/  @!P2 BRA `(.L_x_43) ;  /* 0xfffffffc00eca947 */ /* 0x004fea000383ffff */
[----:B------:R-:W-:Y:S05]  /*e2b0*/  BRA `(.L_x_42) ;  /* 0xffffffbc00dc7947 */ /* 0x000fea000383ffff */
.L_x_63:
[----:B-1----:R-:W-:-:S04]  /*e2c0*/  MOV R3, UR48 ;  /* 0x0000003000037c02 */ /* 0x002fc80008000f00 */
[----:B------:R1:W2:Y:S03]  /*e2d0*/  SYNCS.PHASECHK.TRANS64.TRYWAIT P1, [R3+URZ+0x8], R0 ;  /* 0x00000800030075a7 */ /* 0x0002a6000802017f */
[----:B--2---:R-:W-:Y:S05]  /*e2e0*/  @!P1 NANOSLEEP.SYNCS 0x989680 ;  /* 0x009896800000995d */ /* 0x004fea0003900000 */
[----:B------:R-:W2:Y:S02]  /*e2f0*/  @!P1 SYNCS.PHASECHK.TRANS64 P1, [R3+URZ+0x8], R0 ;  /* 0x00000800030095a7 */ /* 0x000ea4000802007f */
[----:B--2---:R-:W-:Y:S05]  /*e300*/  @!P1 BRA `(.L_x_63) ;  /* 0xfffffffc00ec9947 */ /* 0x004fea000383ffff */
[----:B------:R-:W-:Y:S05]  /*e310*/  BRA `(.L_x_132) ;  /* 0xffffffcc000c7947 */ /* 0x000fea000383ffff */
.L_x_82:
[----:B------:R-:W-:Y:S01]  /*e320*/  BSSY B1, `(.L_x_133) ;  /* 0x0000006000017945 */ /* 0x000fe20003800000 */
[----:B------:R-:W-:-:S07]  /*e330*/  MOV R15, 0xffffffff ;  /* 0xffffffff000f7802 */ /* 0x000fce0000000f00 */
[----:B------:R-:W-:Y:S05]  /*e340*/  WARPSYNC.COLLECTIVE R15, `(.L_x_134) ;  /* 0x000000000f0c7348 */ /* 0x000fea0003c00000 */
[----:B------:R-:W-:Y:S02]  /*e350*/  ELECT P6, UR62, PT ;  /* 0x00000000003e782f */ /* 0x000fe400038c0000 */
[----:B------:R-:W-:Y:S01]  /*e360*/  MOV R14, UR62 ;  /* 0x0000003e000e7c02 */ /* 0x000fe20008000f00 */
[----:B------:R-:W-:Y:S10]  /*e370*/  ENDCOLLECTIVE ;  /* 0x000000000000791b */ /* 0x000ff40003800000 */
.L_x_134:
[----:B------:R-:W-:Y:S05]  /*e380*/  BSYNC B1 ;  /* 0x0000000000017941 */ /* 0x000fea0003800000 */
.L_x_133:
[----:B------:R-:W-:Y:S05]  /*e390*/  BRA `(.L_x_135) ;  /* 0xffffffe400347947 */ /* 0x000fea000383ffff */
.L_x_85:
[----:B-1----:R1:W2:Y:S02]  /*e3a0*/  SYNCS.PHASECHK.TRANS64.TRYWAIT P2, [R7+URZ+0x34460], R6 ;  /* 0x03446006070075a7 */ /* 0x0022a4000804017f */
[----:B--2---:R-:W-:Y:S05]  /*e3b0*/  @!P2 NANOSLEEP.SYNCS 0x989680 ;  /* 0x009896800000a95d */ /* 0x004fea0003900000 */
[----:B------:R-:W2:Y:S02]  /*e3c0*/  @!P2 SYNCS.PHASECHK.TRANS64 P2, [R7+URZ+0x34460], R6 ;  /* 0x034460060700a5a7 */ /* 0x000ea4000804007f */
[----:B--2---:R-:W-:Y:S05]  /*e3d0*/  @!P2 BRA `(.L_x_85) ;  /* 0xfffffffc00f0a947 */ /* 0x004fea000383ffff */
[----:B------:R-:W-:Y:S05]  /*e3e0*/  BRA `(.L_x_136) ;  /* 0xffffffe400547947 */ /* 0x000fea000383ffff */
.L_x_90:
[----:B-1----:R1:W2:Y:S02]  /*e3f0*/  SYNCS.PHASECHK.TRANS64.TRYWAIT P2, [R7+URZ+0x344b0], R4 ;  /* 0x0344b004070075a7 */ /* 0x0022a4000804017f */
[----:B--2---:R-:W-:Y:S05]  /*e400*/  @!P2 NANOSLEEP.SYNCS 0x989680 ;  /* 0x009896800000a95d */ /* 0x004fea0003900000 */
[----:B------:R-:W2:Y:S02]  /*e410*/  @!P2 SYNCS.PHASECHK.TRANS64 P2, [R7+URZ+0x344b0], R4 ;  /* 0x0344b0040700a5a7 */ /* 0x000ea4000804007f */
[----:B--2---:R-:W-:Y:S05]  /*e420*/  @!P2 BRA `(.L_x_90) ;  /* 0xfffffffc00f0a947 */ /* 0x004fea000383ffff */
[----:B------:R-:W-:Y:S05]  /*e430*/  BRA `(.L_x_89) ;  /* 0xffffffe400f87947 */ /* 0x000fea000383ffff */
.L_x_93:
[----:B-1----:R1:W2:Y:S02]  /*e440*/  SYNCS.PHASECHK.TRANS64.TRYWAIT P2, [R4+URZ+0x34460], R9 ;  /* 0x03446009040075a7 */ /* 0x0022a4000804017f */
[----:B--2---:R-:W-:Y:S05]  /*e450*/  @!P2 NANOSLEEP.SYNCS 0x989680 ;  /* 0x009896800000a95d */ /* 0x004fea0003900000 */
[----:B------:R-:W2:Y:S02]  /*e460*/  @!P2 SYNCS.PHASECHK.TRANS64 P2, [R4+URZ+0x34460], R9 ;  /* 0x034460090400a5a7 */ /* 0x000ea4000804007f */
[----:B--2---:R-:W-:Y:S05]  /*e470*/  @!P2 BRA `(.L_x_93) ;  /* 0xfffffffc00f0a947 */ /* 0x004fea000383ffff */
[----:B------:R-:W-:Y:S05]  /*e480*/  BRA `(.L_x_137) ;  /* 0xffffffe8000c7947 */ /* 0x000fea000383ffff */
.L_x_98:
[----:B------:R-:W-:Y:S01]  /*e490*/  BSSY B1, `(.L_x_138) ;  /* 0x0000006000017945 */ /* 0x000fe20003800000 */
[----:B------:R-:W-:-:S07]  /*e4a0*/  IMAD.MOV.U32 R15, RZ, RZ, -0x1 ;  /* 0xffffffffff0f7424 */ /* 0x000fce00078e00ff */
[----:B------:R-:W-:Y:S05]  /*e4b0*/  WARPSYNC.COLLECTIVE R15, `(.L_x_139) ;  /* 0x000000000f0c7348 */ /* 0x000fea0003c00000 */
[----:B------:R-:W-:Y:S02]  /*e4c0*/  ELECT P6, UR62, PT ;  /* 0x00000000003e782f */ /* 0x000fe400038c0000 */
[----:B------:R-:W-:Y:S01]  /*e4d0*/  MOV R14, UR62 ;  /* 0x0000003e000e7c02 */ /* 0x000fe20008000f00 */
[----:B------:R-:W-:Y:S10]  /*e4e0*/  ENDCOLLECTIVE ;  /* 0x000000000000791b */ /* 0x000ff40003800000 */
.L_x_139:
[----:B------:R-:W-:Y:S05]  /*e4f0*/  BSYNC B1 ;  /* 0x0000000000017941 */ /* 0x000fea0003800000 */
.L_x_138:
[----:B------:R-:W-:Y:S05]  /*e500*/  BRA `(.L_x_140) ;  /* 0xffffffec00607947 */ /* 0x000fea000383ffff */
.L_x_101:
[----:B-1----:R1:W2:Y:S02]  /*e510*/  SYNCS.PHASECHK.TRANS64.TRYWAIT P4, [R8+URZ+0x34428], R7 ;  /* 0x03442807080075a7 */ /* 0x0022a4000808017f */
[----:B--2---:R-:W-:Y:S05]  /*e520*/  @!P4 NANOSLEEP.SYNCS 0x989680 ;  /* 0x009896800000c95d */ /* 0x004fea0003900000 */
[----:B------:R-:W2:Y:S02]  /*e530*/  @!P4 SYNCS.PHASECHK.TRANS64 P4, [R8+URZ+0x34428], R7 ;  /* 0x034428070800c5a7 */ /* 0x000ea4000808007f */
[----:B--2---:R-:W-:Y:S05]  /*e540*/  @!P4 BRA `(.L_x_101) ;  /* 0xfffffffc00f0c947 */ /* 0x004fea000383ffff */
[----:B------:R-:W-:Y:S05]  /*e550*/  BRA `(.L_x_141) ;  /* 0xffffffec00747947 */ /* 0x000fea000383ffff */
.L_x_106:
[----:B-1----:R1:W2:Y:S02]  /*e560*/  SYNCS.PHASECHK.TRANS64.TRYWAIT P4, [R5+URZ+0x344b0], R8 ;  /* 0x0344b008050075a7 */ /* 0x0022a4000808017f */
[----:B--2---:R-:W-:Y:S05]  /*e570*/  @!P4 NANOSLEEP.SYNCS 0x989680 ;  /* 0x009896800000c95d */ /* 0x004fea0003900000 */
[----:B------:R-:W2:Y:S02]  /*e580*/  @!P4 SYNCS.PHASECHK.TRANS64 P4, [R5+URZ+0x344b0], R8 ;  /* 0x0344b0080500c5a7 */ /* 0x000ea4000808007f */
[----:B--2---:R-:W-:Y:S05]  /*e590*/  @!P4 BRA `(.L_x_106) ;  /* 0xfffffffc00f0c947 */ /* 0x004fea000383ffff */
[----:B------:R-:W-:Y:S05]  /*e5a0*/  BRA `(.L_x_105) ;  /* 0xfffffff000187947 */ /* 0x000fea000383ffff */
.L_x_109:
[----:B-1----:R1:W2:Y:S02]  /*e5b0*/  SYNCS.PHASECHK.TRANS64.TRYWAIT P3, [R7+URZ+0x34428], R8 ;  /* 0x03442808070075a7 */ /* 0x0022a4000806017f */
[----:B--2---:R-:W-:Y:S05]  /*e5c0*/  @!P3 NANOSLEEP.SYNCS 0x989680 ;  /* 0x009896800000b95d */ /* 0x004fea0003900000 */
[----:B------:R-:W2:Y:S02]  /*e5d0*/  @!P3 SYNCS.PHASECHK.TRANS64 P3, [R7+URZ+0x34428], R8 ;  /* 0x034428080700b5a7 */ /* 0x000ea4000806007f */
[----:B--2---:R-:W-:Y:S05]  /*e5e0*/  @!P3 BRA `(.L_x_109) ;  /* 0xfffffffc00f0b947 */ /* 0x004fea000383ffff */
[----:B------:R-:W-:Y:S05]  /*e5f0*/  BRA `(.L_x_142) ;  /* 0xfffffff000307947 */ /* 0x000fea000383ffff */
.L_x_116:
[----:B-1----:R1:W2:Y:S02]  /*e600*/  SYNCS.PHASECHK.TRANS64.TRYWAIT P3, [R7+URZ+0x34428], R8 ;  /* 0x03442808070075a7 */ /* 0x0022a4000806017f */
[----:B--2---:R-:W-:Y:S05]  /*e610*/  @!P3 NANOSLEEP.SYNCS 0x989680 ;  /* 0x009896800000b95d */ /* 0x004fea0003900000 */
[----:B------:R-:W2:Y:S02]  /*e620*/  @!P3 SYNCS.PHASECHK.TRANS64 P3, [R7+URZ+0x34428], R8 ;  /* 0x034428080700b5a7 */ /* 0x000ea4000806007f */
[----:B--2---:R-:W-:Y:S05]  /*e630*/  @!P3 BRA `(.L_x_116) ;  /* 0xfffffffc00f0b947 */ /* 0x004fea000383ffff */
[----:B------:R-:W-:Y:S05]  /*e640*/  BRA `(.L_x_143) ;  /* 0xfffffff000e47947 */ /* 0x000fea000383ffff */
.L_x_121:
[----:B-1----:R1:W2:Y:S02]  /*e650*/  SYNCS.PHASECHK.TRANS64.TRYWAIT P3, [R7+URZ+0x34428], R8 ;  /* 0x03442808070075a7 */ /* 0x0022a4000806017f */
[----:B--2---:R-:W-:Y:S05]  /*e660*/  @!P3 NANOSLEEP.SYNCS 0x989680 ;  /* 0x009896800000b95d */ /* 0x004fea0003900000 */
[----:B------:R-:W2:Y:S02]  /*e670*/  @!P3 SYNCS.PHASECHK.TRANS64 P3, [R7+URZ+0x34428], R8 ;  /* 0x034428080700b5a7 */ /* 0x000ea4000806007f */
[----:B--2---:R-:W-:Y:S05]  /*e680*/  @!P3 BRA `(.L_x_121) ;  /* 0xfffffffc00f0b947 */ /* 0x004fea000383ffff */
[----:B------:R-:W-:Y:S05]  /*e690*/  BRA `(.L_x_144) ;  /* 0xfffffff400887947 */ /* 0x000fea000383ffff */
        .weak           $__internal_0_$__cuda_sm20_rcp_rn_f32_slowpath
        .type           $__internal_0_$__cuda_sm20_rcp_rn_f32_slowpath,@function
        .size           $__internal_0_$__cuda_sm20_rcp_rn_f32_slowpath,(.L_x_150 - $__internal_0_$__cuda_sm20_rcp_rn_f32_slowpath)
$__internal_0_$__cuda_sm20_rcp_rn_f32_slowpath:
[----:B------:R-:W-:Y:S01]  /*e6a0*/  SHF.L.U32 R0, R3, 0x1, RZ ;  /* 0x0000000103007819 */ /* 0x000fe200000006ff */
[----:B------:R-:W-:Y:S03]  /*e6b0*/  BSSY B2, `(.L_x_145) ;  /* 0x0000030000027945 */ /* 0x000fe60003800000 */
[----:B------:R-:W-:-:S04]  /*e6c0*/  SHF.R.U32.HI R20, RZ, 0x18, R0 ;  /* 0x00000018ff147819 */ /* 0x000fc80000011600 */
[----:B------:R-:W-:-:S13]  /*e6d0*/  ISETP.NE.U32.AND P0, PT, R20, RZ, PT ;  /* 0x000000ff1400720c */ /* 0x000fda0003f05070 */
[----:B------:R-:W-:Y:S05]  /*e6e0*/  @P0 BRA `(.L_x_146) ;  /* 0x0000000000280947 */ /* 0x000fea0003800000 */
[----:B------:R-:W-:-:S04]  /*e6f0*/  SHF.L.U32 R0, R3, 0x1, RZ ;  /* 0x0000000103007819 */ /* 0x000fc800000006ff */
[----:B------:R-:W-:-:S13]  /*e700*/  ISETP.NE.AND P0, PT, R0, RZ, PT ;  /* 0x000000ff0000720c */ /* 0x000fda0003f05270 */
[----:B------:R-:W-:Y:S01]  /*e710*/  @P0 FFMA R8, R3, 1.84467440737095516160e+19, RZ ;  /* 0x5f80000003080823 */ /* 0x000fe200000000ff */
[----:B------:R-:W-:Y:S08]  /*e720*/  @!P0 MUFU.RCP R4, R3 ;  /* 0x0000000300048308 */ /* 0x000ff00000001000 */
[----:B------:R-:W1:Y:S02]  /*e730*/  @P0 MUFU.RCP R9, R8 ;  /* 0x0000000800090308 */ /* 0x000e640000001000 */
[----:B-1----:R-:W-:-:S04]  /*e740*/  @P0 FFMA R0, R8, R9, -1 ;  /* 0xbf80000008000423 */ /* 0x002fc80000000009 */
[----:B------:R-:W-:-:S04]  /*e750*/  @P0 FADD.FTZ R0, -R0, -RZ ;  /* 0x800000ff00000221 */ /* 0x000fc80000010100 */
[----:B------:R-:W-:-:S04]  /*e760*/  @P0 FFMA R0, R9, R0, R9 ;  /* 0x0000000009000223 */ /* 0x000fc80000000009 */
[----:B------:R-:W-:Y:S01]  /*e770*/  @P0 FFMA R4, R0, 1.84467440737095516160e+19, RZ ;  /* 0x5f80000000040823 */ /* 0x000fe200000000ff */
[----:B------:R-:W-:Y:S06]  /*e780*/  BRA `(.L_x_147) ;  /* 0x0000000000887947 */ /* 0x000fec0003800000 */
.L_x_146:
[----:B------:R-:W-:-:S05]  /*e790*/  VIADD R24, R20, 0xffffff03 ;  /* 0xffffff0314187836 */ /* 0x000fca0000000000 */
[----:B------:R-:W-:-:S13]  /*e7a0*/  ISETP.GT.U32.AND P0, PT, R24, 0x1, PT ;  /* 0x000000011800780c */ /* 0x000fda0003f04070 */
[----:B------:R-:W-:Y:S05]  /*e7b0*/  @P0 BRA `(.L_x_148) ;  /* 0x0000000000780947 */ /* 0x000fea0003800000 */
[----:B------:R-:W-:Y:S02]  /*e7c0*/  LOP3.LUT R0, R3, 0x7fffff, RZ, 0xc0, !PT ;  /* 0x007fffff03007812 */ /* 0x000fe400078ec0ff */
[----:B------:R-:W-:Y:S02]  /*e7d0*/  MOV R15, 0x3 ;  /* 0x00000003000f7802 */ /* 0x000fe40000000f00 */
[----:B------:R-:W-:Y:S02]  /*e7e0*/  LOP3.LUT R0, R0, 0x3f800000, RZ, 0xfc, !PT ;  /* 0x3f80000000007812 */ /* 0x000fe400078efcff */
[----:B------:R-:W-:Y:S02]  /*e7f0*/  SHF.L.U32 R15, R15, R24, RZ ;  /* 0x000000180f0f7219 */ /* 0x000fe400000006ff */
[----:B------:R-:W1:Y:S02]  /*e800*/  MUFU.RCP R9, R0 ;  /* 0x0000000000097308 */ /* 0x000e640000001000 */
[----:B-1----:R-:W-:-:S04]  /*e810*/  FFMA R4, R0, R9, -1 ;  /* 0xbf80000000047423 */ /* 0x002fc80000000009 */
[----:B------:R-:W-:-:S04]  /*e820*/  FADD.FTZ R4, -R4, -RZ ;  /* 0x800000ff04047221 */ /* 0x000fc80000010100 */
[CCC-:B------:R-:W-:Y:S01]  /*e830*/  FFMA.RM R8, R9.reuse, R4.reuse, R9.reuse ;  /* 0x0000000409087223 */ /* 0x1c0fe20000004009 */
[----:B------:R-:W-:-:S04]  /*e840*/  FFMA.RP R9, R9, R4, R9 ;  /* 0x0000000409097223 */ /* 0x000fc80000008009 */
[C---:B------:R-:W-:Y:S02]  /*e850*/  LOP3.LUT R4, R8.reuse, 0x7fffff, RZ, 0xc0, !PT ;  /* 0x007fffff08047812 */ /* 0x040fe400078ec0ff */
[----:B------:R-:W-:Y:S02]  /*e860*/  FSETP.NEU.FTZ.AND P0, PT, R8, R9, PT ;  /* 0x000000090800720b */ /* 0x000fe40003f1d000 */
[----:B------:R-:W-:Y:S02]  /*e870*/  LOP3.LUT R4, R4, 0x800000, RZ, 0xfc, !PT ;  /* 0x0080000004047812 */ /* 0x000fe400078efcff */
[----:B------:R-:W-:Y:S02]  /*e880*/  SEL R8, RZ, 0xffffffff, !P0 ;  /* 0xffffffffff087807 */ /* 0x000fe40004000000 */
[----:B------:R-:W-:Y:S02]  /*e890*/  LOP3.LUT R15, R15, R4, RZ, 0xc0, !PT ;  /* 0x000000040f0f7212 */ /* 0x000fe400078ec0ff */
[----:B------:R-:W-:-:S02]  /*e8a0*/  IADD3 R9, -R8, RZ, RZ ;  /* 0x000000ff08097210 */ /* 0x000fc40007ffe1ff */
[-C--:B------:R-:W-:Y:S02]  /*e8b0*/  SHF.R.U32.HI R15, RZ, R24.reuse, R15 ;  /* 0x00000018ff0f7219 */ /* 0x080fe4000001160f */
[----:B------:R-:W-:Y:S02]  /*e8c0*/  LOP3.LUT P1, RZ, R9, R24, R4, 0xf8, !PT ;  /* 0x0000001809ff7212 */ /* 0x000fe4000782f804 */
[C---:B------:R-:W-:Y:S02]  /*e8d0*/  LOP3.LUT P0, RZ, R15.reuse, 0x1, RZ, 0xc0, !PT ;  /* 0x000000010fff7812 */ /* 0x040fe4000780c0ff */
[----:B------:R-:W-:Y:S02]  /*e8e0*/  LOP3.LUT P2, RZ, R15, 0x2, RZ, 0xc0, !PT ;  /* 0x000000020fff7812 */ /* 0x000fe4000784c0ff */
[----:B------:R-:W-:Y:S02]  /*e8f0*/  IADD3 R9, R20, -0xfc, RZ ;  /* 0xffffff0414097810 */ /* 0x000fe40007ffe0ff */
[----:B------:R-:W-:-:S02]  /*e900*/  PLOP3.LUT P0, PT, P0, P1, P2, 0xe0, 0x0 ;  /* 0x000000000000781c */ /* 0x000fc40000703c20 */
[----:B------:R-:W-:Y:S02]  /*e910*/  LOP3.LUT P1, RZ, R3, 0x7fffff, RZ, 0xc0, !PT ;  /* 0x007fffff03ff7812 */ /* 0x000fe4000782c0ff */
[----:B------:R-:W-:Y:S02]  /*e920*/  SEL R0, RZ, 0x1, !P0 ;  /* 0x00000001ff007807 */ /* 0x000fe40004000000 */
[----:B------:R-:W-:-:S03]  /*e930*/  SHF.R.U32.HI R4, RZ, R9, R4 ;  /* 0x00000009ff047219 */ /* 0x000fc60000011604 */
[----:B------:R-:W-:-:S05]  /*e940*/  IMAD.MOV R0, RZ, RZ, -R0 ;  /* 0x000000ffff007224 */ /* 0x000fca00078e0a00 */
[----:B------:R-:W-:-:S13]  /*e950*/  ISETP.GE.AND P0, PT, R0, RZ, PT ;  /* 0x000000ff0000720c */ /* 0x000fda0003f06270 */
[----:B------:R-:W-:-:S05]  /*e960*/  @!P0 IADD3 R4, R4, 0x1, RZ ;  /* 0x0000000104048810 */ /* 0x000fca0007ffe0ff */
[----:B------:R-:W-:-:S05]  /*e970*/  @!P1 IMAD.SHL.U32 R4, R4, 0x2, RZ ;  /* 0x0000000204049824 */ /* 0x000fca00078e00ff */
[----:B------:R-:W-:Y:S01]  /*e980*/  LOP3.LUT R4, R4, 0x80000000, R3, 0xf8, !PT ;  /* 0x8000000004047812 */ /* 0x000fe200078ef803 */
[----:B------:R-:W-:Y:S06]  /*e990*/  BRA `(.L_x_147) ;  /* 0x0000000000047947 */ /* 0x000fec0003800000 */
.L_x_148:
[----:B------:R1:W2:Y:S02]  /*e9a0*/  MUFU.RCP R4, R3 ;  /* 0x0000000300047308 */ /* 0x0002a40000001000 */
.L_x_147:
[----:B------:R-:W-:Y:S05]  /*e9b0*/  BSYNC B2 ;  /* 0x0000000000027941 */ /* 0x000fea0003800000 */
.L_x_145:
[----:B------:R-:W-:Y:S02]  /*e9c0*/  MOV R8, R12 ;  /* 0x0000000c00087202 */ /* 0x000fe40000000f00 */
[----:B------:R-:W-:-:S04]  /*e9d0*/  MOV R9, 0x0 ;  /* 0x0000000000097802 */ /* 0x000fc80000000f00 */
[----:B-12---:R-:W-:Y:S05]  /*e9e0*/  RET.REL.NODEC R8 `(_ZN7cutlass13device_kernelINS_4fmha6kernel28FmhaKernelTmaWarpSpecializedINS1_10collective30FmhaMainloopTmaWarpSpecializedINS_6half_tEffN4cute5tupleIJNS7_1CILi128EEESA_SA_EEENS8_IJiNS9_ILi1EEENS8_IJiiEEEEEESE_SE_NS4_12CausalFusionEJNS2_6OptionILNS2_3TagE0ENS9_ILb1EEEEENSG_ILSH_2ESI_EEEEENS4_15FmhaFwdEpilogueIS6_fNS8_IJNS9_ILi64EEESA_SA_EEEEENS2_23PersistentTileSchedulerEJSJ_SK_EEEEEvNT_6ParamsE) ;  /* 0xffffff1408847950 */ /* 0x006fea0003c3ffff */
.L_x_149:
[----:B------:R-:W-:-:S00]  /*e9f0*/  BRA `(.L_x_149) ;  /* 0xfffffffc00fc7947 */ /* 0x000fc0000383ffff */
[----:B------:R-:W-:-:S00]  /*ea00*/  NOP ;  /* 0x0000000000007918 */ /* 0x000fc00000000000 */
[----:B------:R-:W-:-:S00]  /*ea10*/  NOP ;  /* 0x0000000000007918 */ /* 0x000fc00000000000 */
[----:B------:R-:W-:-:S00]  /*ea20*/  NOP ;  /* 0x0000000000007918 */ /* 0x000fc00000000000 */
[----:B------:R-:W-:-:S00]  /*ea30*/  NOP ;  /* 0x0000000000007918 */ /* 0x000fc00000000000 */
[----:B------:R-:W-:-:S00]  /*ea40*/  NOP ;  /* 0x0000000000007918 */ /* 0x000fc00000000000 */
[----:B------:R-:W-:-:S00]  /*ea50*/  NOP ;  /* 0x0000000000007918 */ /* 0x000fc00000000000 */
[----:B------:R-:W-:-:S00]  /*ea60*/  NOP ;  /* 0x0000000000007918 */ /* 0x000fc00000000000 */
[----:B------:R-:W-:-:S00]  /*ea70*/  NOP ;  /* 0x0000000000007918 */ /* 0x000fc00000000000 */
.L_x_150:


//--------------------- .nv.global.init           --------------------------
	.section	.nv.global.init,"aw",@progbits
.nv.global.init:
	.type		$str$24,@object
	.size		$str$24,($str$25 - $str$24)
$str$24:
        /*0000*/ 	.byte	0x28, 0x61, 0x64, 0x64, 0x72, 0x65, 0x73, 0x73, 0x20, 0x26, 0x20, 0x6d, 0x61, 0x73, 0x6b, 0x29
        /*0010*/ 	.byte	0x20, 0x3d, 0x3d, 0x20, 0x30, 0x00
	.type		$str$25,@object
	.size		$str$25,(__unnamed_1 - $str$25)
$str$25:
        /*0016*/ 	.byte	0x2f, 0x74, 0x6d, 0x70, 0x2f, 0x63, 0x75, 0x74, 0x6c, 0x61, 0x73, 0x73, 0x5f, 0x73, 0x77, 0x65
        /*0026*/ 	.byte	0x65, 0x70, 0x5f, 0x73, 0x72, 0x63, 0x2f, 0x69, 0x6e, 0x63, 0x6c, 0x75, 0x64, 0x65, 0x2f, 0x63
        /*0036*/ 	.byte	0x75, 0x74, 0x65, 0x2f, 0x70, 0x6f, 0x69, 0x6e, 0x74, 0x65, 0x72, 0x5f, 0x66, 0x6c, 0x61, 0x67
        /*0046*/ 	.byte	0x67, 0x65, 0x64, 0x2e, 0x68, 0x70, 0x70, 0x00
	.type		__unnamed_1,@object
	.size		__unnamed_1,(__unnamed_2 - __unnamed_1)
__unnamed_1:
        /*004e*/ 	.byte	0x61, 0x75, 0x74, 0x6f, 0x20, 0x63, 0x75, 0x74, 0x65, 0x3a, 0x3a, 0x61, 0x73, 0x5f, 0x70, 0x6f
        /* <DEDUP_REMOVED lines=27> */
        /*020e*/ 	.byte	0x3e, 0x3e, 0x3e, 0x3e, 0x3e, 0x5d, 0x00
	.type		__unnamed_2,@object
	.size		__unnamed_2,(.L_1 - __unnamed_2)
__unnamed_2:
        /* <DEDUP_REMOVED lines=29> */
.L_1:


//--------------------- .nv.shared._ZN7cutlass13device_kernelINS_4fmha6kernel28FmhaKernelTmaWarpSpecializedINS1_10collective30FmhaMainloopTmaWarpSpecializedINS_6half_tEffN4cute5tupleIJNS7_1CILi128EEESA_SA_EEENS8_IJiNS9_ILi1EEENS8_IJiiEEEEEESE_SE_NS4_12CausalFusionEJNS2_6OptionILNS2_3TagE0ENS9_ILb1EEEEENSG_ILSH_2ESI_EEEEENS4_15FmhaFwdEpilogueIS6_fNS8_IJNS9_ILi64EEESA_SA_EEEEENS2_23PersistentTileSchedulerEJSJ_SK_EEEEEvNT_6ParamsE --------------------------
	.section	.nv.shared._ZN7cutlass13device_kernelINS_4fmha6kernel28FmhaKernelTmaWarpSpecializedINS1_10collective30FmhaMainloopTmaWarpSpecializedINS_6half_tEffN4cute5tupleIJNS7_1CILi128EEESA_SA_EEENS8_IJiNS9_ILi1EEENS8_IJiiEEEEEESE_SE_NS4_12CausalFusionEJNS2_6OptionILNS2_3TagE0ENS9_ILb1EEEEENSG_ILSH_2ESI_EEEEENS4_15FmhaFwdEpilogueIS6_fNS8_IJNS9_ILi64EEESA_SA_EEEEENS2_23PersistentTileSchedulerEJSJ_SK_EEEEEvNT_6ParamsE,"aw",@nobits
	.sectionflags	@""
	.align	16
	.zero		1024


//--------------------- .nv.shared.reserved.0     --------------------------
	.section	.nv.shared.reserved.0,"aw",@nobits
	.weak		__nv_reservedSMEM_offset_0_alias
	.size		__nv_reservedSMEM_offset_0_alias, 0, 0
	.other		__nv_reservedSMEM_offset_0_alias,@"STO_CUDA_RESERVED_SHARED STV_DEFAULT"
__nv_reservedSMEM_offset_0_alias:
	.zero		0


//--------------------- .nv.global                --------------------------
	.section	.nv.global,"aw",@nobits
.nv.global:
	.type		_ZN39_INTERNAL_53f77dd1_4_k_cu_c222c394_29204cute1_E,@object
	.size		_ZN39_INTERNAL_53f77dd1_4_k_cu_c222c394_29204cute1_E,(_ZN39_INTERNAL_53f77dd1_4_k_cu_c222c394_29204cuda3std3__45__cpo6cbeginE - _ZN39_INTERNAL_53f77dd1_4_k_cu_c222c394_29204cute1_E)
_ZN39_INTERNAL_53f77dd1_4_k_cu_c222c394_29204cute1_E:
	.zero		1
	.type		_ZN39_INTERNAL_53f77dd1_4_k_cu_c222c394_29204cuda3std3__45__cpo6cbeginE,@object
	.size		_ZN39_INTERNAL_53f77dd1_4_k_cu_c222c394_29204cuda3std3__45__cpo6cbeginE,(_ZN39_INTERNAL_53f77dd1_4_k_cu_c222c394_29204cuda3std3__48in_placeE - _ZN39_INTERNAL_53f77dd1_4_k_cu_c222c394_29204cuda3std3__45__cpo6cbeginE)
_ZN39_INTERNAL_53f77dd1_4_k_cu_c222c394_29204cuda3std3__45__cpo6cbeginE:
	.zero		1
	.type		_ZN39_INTERNAL_53f77dd1_4_k_cu_c222c394_29204cuda3std3__48in_placeE,@object
	.size		_ZN39_INTERNAL_53f77dd1_4_k_cu_c222c394_29204cuda3std3__48in_placeE,(_ZN39_INTERNAL_53f77dd1_4_k_cu_c222c394_29204cuda3std6ranges3__45__cpo9iter_moveE - _ZN39_INTERNAL_53f77dd1_4_k_cu_c222c394_29204cuda3std3__48in_placeE)
_ZN39_INTERNAL_53f77dd1_4_k_cu_c222c394_29204cuda3std3__48in_placeE:
	.zero		1
	.type		_ZN39_INTERNAL_53f77dd1_4_k_cu_c222c394_29204cuda3std6ranges3__45__cpo9iter_moveE,@object
	.size		_ZN39_INTERNAL_53f77dd1_4_k_cu_c222c394_29204cuda3std6ranges3__45__cpo9iter_moveE,(_ZN39_INTERNAL_53f77dd1_4_k_cu_c222c394_29204cuda3std3__45__cpo5beginE - _ZN39_INTERNAL_53f77dd1_4_k_cu_c222c394_29204cuda3std6ranges3__45__cpo9iter_moveE)
_ZN39_INTERNAL_53f77dd1_4_k_cu_c222c394_29204cuda3std6ranges3__45__cpo9iter_moveE:
	.zero		1
	.type		_ZN39_INTERNAL_53f77dd1_4_k_cu_c222c394_29204cuda3std3__45__cpo5beginE,@object
	.size		_ZN39_INTERNAL_53f77dd1_4_k_cu_c222c394_29204cuda3std3__45__cpo5beginE,(_ZN39_INTERNAL_53f77dd1_4_k_cu_c222c394_29204cuda3std3__441_GLOBAL__N__53f77dd1_4_k_cu_c222c394_29206ignoreE - _ZN39_INTERNAL_53f77dd1_4_k_cu_c222c394_29204cuda3std3__45__cpo5beginE)
_ZN39_INTERNAL_53f77dd1_4_k_cu_c222c394_29204cuda3std3__45__cpo5beginE:
	.zero		1
	.type		_ZN39_INTERNAL_53f77dd1_4_k_cu_c222c394_29204cuda3std3__441_GLOBAL__N__53f77dd1_4_k_cu_c222c394_29206ignoreE,@object
	.size		_ZN39_INTERNAL_53f77dd1_4_k_cu_c222c394_29204cuda3std3__441_GLOBAL__N__53f77dd1_4_k_cu_c222c394_29206ignoreE,(_ZN39_INTERNAL_53f77dd1_4_k_cu_c222c394_29204cute7productE - _ZN39_INTERNAL_53f77dd1_4_k_cu_c222c394_29204cuda3std3__441_GLOBAL__N__53f77dd1_4_k_cu_c222c394_29206ignoreE)
_ZN39_INTERNAL_53f77dd1_4_k_cu_c222c394_29204cuda3std3__441_GLOBAL__N__53f77dd1_4_k_cu_c222c394_29206ignoreE:
	.zero		1
	.type		_ZN39_INTERNAL_53f77dd1_4_k_cu_c222c394_29204cute7productE,@object
	.size		_ZN39_INTERNAL_53f77dd1_4_k_cu_c222c394_29204cute7productE,(_ZN39_INTERNAL_53f77dd1_4_k_cu_c222c394_29204cuda3std3__45__cpo3endE - _ZN39_INTERNAL_53f77dd1_4_k_cu_c222c394_29204cute7productE)
_ZN39_INTERNAL_53f77dd1_4_k_cu_c222c394_29204cute7productE:
	.zero		1
	.type		_ZN39_INTERNAL_53f77dd1_4_k_cu_c222c394_29204cuda3std3__45__cpo3endE,@object
	.size		_ZN39_INTERNAL_53f77dd1_4_k_cu_c222c394_29204cuda3std3__45__cpo3endE,(_ZN39_INTERNAL_53f77dd1_4_k_cu_c222c394_29204cuda3std3__419piecewise_constructE - _ZN39_INTERNAL_53f77dd1_4_k_cu_c222c394_29204cuda3std3__45__cpo3endE)
_ZN39_INTERNAL_53f77dd1_4_k_cu_c222c394_29204cuda3std3__45__cpo3endE:
	.zero		1
	.type		_ZN39_INTERNAL_53f77dd1_4_k_cu_c222c394_29204cuda3std3__419piecewise_constructE,@object
	.size		_ZN39_INTERNAL_53f77dd1_4_k_cu_c222c394_29204cuda3std3__419piecewise_constructE,(_ZN39_INTERNAL_53f77dd1_4_k_cu_c222c394_29204cuda3std3__45__cpo4cendE - _ZN39_INTERNAL_53f77dd1_4_k_cu_c222c394_29204cuda3std3__419piecewise_constructE)
_ZN39_INTERNAL_53f77dd1_4_k_cu_c222c394_29204cuda3std3__419piecewise_constructE:
	.zero		1
	.type		_ZN39_INTERNAL_53f77dd1_4_k_cu_c222c394_29204cuda3std3__45__cpo4cendE,@object
	.size		_ZN39_INTERNAL_53f77dd1_4_k_cu_c222c394_29204cuda3std3__45__cpo4cendE,(_ZN39_INTERNAL_53f77dd1_4_k_cu_c222c394_29204cuda3std6ranges3__45__cpo4swapE - _ZN39_INTERNAL_53f77dd1_4_k_cu_c222c394_29204cuda3std3__45__cpo4cendE)
_ZN39_INTERNAL_53f77dd1_4_k_cu_c222c394_29204cuda3std3__45__cpo4cendE:
	.zero		1
	.type		_ZN39_INTERNAL_53f77dd1_4_k_cu_c222c394_29204cuda3std6ranges3__45__cpo4swapE,@object
	.size		_ZN39_INTERNAL_53f77dd1_4_k_cu_c222c394_29204cuda3std6ranges3__45__cpo4swapE,(.L_9 - _ZN39_INTERNAL_53f77dd1_4_k_cu_c222c394_29204cuda3std6ranges3__45__cpo4swapE)
_ZN39_INTERNAL_53f77dd1_4_k_cu_c222c394_29204cuda3std6ranges3__45__cpo4swapE:
	.zero		1
.L_9:


//--------------------- .nv.constant0._ZN7cutlass13device_kernelINS_4fmha6kernel28FmhaKernelTmaWarpSpecializedINS1_10collective30FmhaMainloopTmaWarpSpecializedINS_6half_tEffN4cute5tupleIJNS7_1CILi128EEESA_SA_EEENS8_IJiNS9_ILi1EEENS8_IJiiEEEEEESE_SE_NS4_12CausalFusionEJNS2_6OptionILNS2_3TagE0ENS9_ILb1EEEEENSG_ILSH_2ESI_EEEEENS4_15FmhaFwdEpilogueIS6_fNS8_IJNS9_ILi64EEESA_SA_EEEEENS2_23PersistentTileSchedulerEJSJ_SK_EEEEEvNT_6ParamsE --------------------------
	.section	.nv.constant0._ZN7cutlass13device_kernelINS_4fmha6kernel28FmhaKernelTmaWarpSpecializedINS1_10collective30FmhaMainloopTmaWarpSpecializedINS_6half_tEffN4cute5tupleIJNS7_1CILi128EEESA_SA_EEENS8_IJiNS9_ILi1EEENS8_IJiiEEEEEESE_SE_NS4_12CausalFusionEJNS2_6OptionILNS2_3TagE0ENS9_ILb1EEEEENSG_ILSH_2ESI_EEEEENS4_15FmhaFwdEpilogueIS6_fNS8_IJNS9_ILi64EEESA_SA_EEEEENS2_23PersistentTileSchedulerEJSJ_SK_EEEEEvNT_6ParamsE,"a",@progbits
	.sectionflags	@""
	.align	4
.nv.constant0._ZN7cutlass13device_kernelINS_4fmha6kernel28FmhaKernelTmaWarpSpecializedINS1_10collective30FmhaMainloopTmaWarpSpecializedINS_6half_tEffN4cute5tupleIJNS7_1CILi128EEESA_SA_EEENS8_IJiNS9_ILi1EEENS8_IJiiEEEEEESE_SE_NS4_12CausalFusionEJNS2_6OptionILNS2_3TagE0ENS9_ILb1EEEEENSG_ILSH_2ESI_EEEEENS4_15FmhaFwdEpilogueIS6_fNS8_IJNS9_ILi64EEESA_SA_EEEEENS2_23PersistentTileSchedulerEJSJ_SK_EEEEEvNT_6ParamsE:
	.zero		2688


//--------------------- SYMBOLS --------------------------

	.type		.nv.reservedSmem.offset0,@object
	.size		.nv.reservedSmem.offset0,0x4
	.type		__assertfail,@function
